//
// Generated by NVIDIA NVVM Compiler
//
// Compiler Build ID: CL-36424714
// Cuda compilation tools, release 13.0, V13.0.88
// Based on NVVM 20.0.0
//

.version 9.0
.target sm_100
.address_size 64

	// .globl	_ZN3cub18CUB_300001_SM_10006detail11EmptyKernelIvEEvv
.global .align 1 .b8 _ZN30_INTERNAL_a1d561bf_4_k_cu_main4cuda3std3__45__cpo5beginE[1];
.global .align 1 .b8 _ZN30_INTERNAL_a1d561bf_4_k_cu_main4cuda3std3__45__cpo3endE[1];
.global .align 1 .b8 _ZN30_INTERNAL_a1d561bf_4_k_cu_main4cuda3std3__45__cpo6cbeginE[1];
.global .align 1 .b8 _ZN30_INTERNAL_a1d561bf_4_k_cu_main4cuda3std3__45__cpo4cendE[1];
.global .align 1 .b8 _ZN30_INTERNAL_a1d561bf_4_k_cu_main4cuda3std3__45__cpo6rbeginE[1];
.global .align 1 .b8 _ZN30_INTERNAL_a1d561bf_4_k_cu_main4cuda3std3__45__cpo4rendE[1];
.global .align 1 .b8 _ZN30_INTERNAL_a1d561bf_4_k_cu_main4cuda3std3__45__cpo7crbeginE[1];
.global .align 1 .b8 _ZN30_INTERNAL_a1d561bf_4_k_cu_main4cuda3std3__45__cpo5crendE[1];
.global .align 1 .b8 _ZN30_INTERNAL_a1d561bf_4_k_cu_main4cuda3std3__432_GLOBAL__N__a1d561bf_4_k_cu_main6ignoreE[1];
.global .align 1 .b8 _ZN30_INTERNAL_a1d561bf_4_k_cu_main4cuda3std3__419piecewise_constructE[1];
.global .align 1 .b8 _ZN30_INTERNAL_a1d561bf_4_k_cu_main4cuda3std3__48in_placeE[1];
.global .align 1 .b8 _ZN30_INTERNAL_a1d561bf_4_k_cu_main4cuda3std3__420unreachable_sentinelE[1];
.global .align 1 .b8 _ZN30_INTERNAL_a1d561bf_4_k_cu_main4cuda3std3__47nulloptE[1];
.global .align 1 .b8 _ZN30_INTERNAL_a1d561bf_4_k_cu_main4cuda3std3__48unexpectE[1];
.global .align 1 .b8 _ZN30_INTERNAL_a1d561bf_4_k_cu_main4cuda3std6ranges3__45__cpo4swapE[1];
.global .align 1 .b8 _ZN30_INTERNAL_a1d561bf_4_k_cu_main4cuda3std6ranges3__45__cpo9iter_moveE[1];
.global .align 1 .b8 _ZN30_INTERNAL_a1d561bf_4_k_cu_main4cuda3std6ranges3__45__cpo5beginE[1];
.global .align 1 .b8 _ZN30_INTERNAL_a1d561bf_4_k_cu_main4cuda3std6ranges3__45__cpo3endE[1];
.global .align 1 .b8 _ZN30_INTERNAL_a1d561bf_4_k_cu_main4cuda3std6ranges3__45__cpo6cbeginE[1];
.global .align 1 .b8 _ZN30_INTERNAL_a1d561bf_4_k_cu_main4cuda3std6ranges3__45__cpo4cendE[1];
.global .align 1 .b8 _ZN30_INTERNAL_a1d561bf_4_k_cu_main4cuda3std6ranges3__45__cpo7advanceE[1];
.global .align 1 .b8 _ZN30_INTERNAL_a1d561bf_4_k_cu_main4cuda3std6ranges3__45__cpo9iter_swapE[1];
.global .align 1 .b8 _ZN30_INTERNAL_a1d561bf_4_k_cu_main4cuda3std6ranges3__45__cpo4nextE[1];
.global .align 1 .b8 _ZN30_INTERNAL_a1d561bf_4_k_cu_main4cuda3std6ranges3__45__cpo4prevE[1];
.global .align 1 .b8 _ZN30_INTERNAL_a1d561bf_4_k_cu_main4cuda3std6ranges3__45__cpo4dataE[1];
.global .align 1 .b8 _ZN30_INTERNAL_a1d561bf_4_k_cu_main4cuda3std6ranges3__45__cpo5cdataE[1];
.global .align 1 .b8 _ZN30_INTERNAL_a1d561bf_4_k_cu_main4cuda3std6ranges3__45__cpo4sizeE[1];
.global .align 1 .b8 _ZN30_INTERNAL_a1d561bf_4_k_cu_main4cuda3std6ranges3__45__cpo5ssizeE[1];
.global .align 1 .b8 _ZN30_INTERNAL_a1d561bf_4_k_cu_main4cuda3std6ranges3__45__cpo8distanceE[1];
.global .align 1 .b8 _ZN30_INTERNAL_a1d561bf_4_k_cu_main6thrust24THRUST_300001_SM_1000_NS8cuda_cub3parE[1];
.global .align 1 .b8 _ZN30_INTERNAL_a1d561bf_4_k_cu_main6thrust24THRUST_300001_SM_1000_NS8cuda_cub10par_nosyncE[1];
.global .align 1 .b8 _ZN30_INTERNAL_a1d561bf_4_k_cu_main6thrust24THRUST_300001_SM_1000_NS6system6detail10sequential3seqE[1];
.global .align 1 .b8 _ZN30_INTERNAL_a1d561bf_4_k_cu_main6thrust24THRUST_300001_SM_1000_NS6system3cpp3parE[1];
.global .align 1 .b8 _ZN30_INTERNAL_a1d561bf_4_k_cu_main6thrust24THRUST_300001_SM_1000_NS12placeholders2_1E[1];
.global .align 1 .b8 _ZN30_INTERNAL_a1d561bf_4_k_cu_main6thrust24THRUST_300001_SM_1000_NS12placeholders2_2E[1];
.global .align 1 .b8 _ZN30_INTERNAL_a1d561bf_4_k_cu_main6thrust24THRUST_300001_SM_1000_NS12placeholders2_3E[1];
.global .align 1 .b8 _ZN30_INTERNAL_a1d561bf_4_k_cu_main6thrust24THRUST_300001_SM_1000_NS12placeholders2_4E[1];
.global .align 1 .b8 _ZN30_INTERNAL_a1d561bf_4_k_cu_main6thrust24THRUST_300001_SM_1000_NS12placeholders2_5E[1];
.global .align 1 .b8 _ZN30_INTERNAL_a1d561bf_4_k_cu_main6thrust24THRUST_300001_SM_1000_NS12placeholders2_6E[1];
.global .align 1 .b8 _ZN30_INTERNAL_a1d561bf_4_k_cu_main6thrust24THRUST_300001_SM_1000_NS12placeholders2_7E[1];
.global .align 1 .b8 _ZN30_INTERNAL_a1d561bf_4_k_cu_main6thrust24THRUST_300001_SM_1000_NS12placeholders2_8E[1];
.global .align 1 .b8 _ZN30_INTERNAL_a1d561bf_4_k_cu_main6thrust24THRUST_300001_SM_1000_NS12placeholders2_9E[1];
.global .align 1 .b8 _ZN30_INTERNAL_a1d561bf_4_k_cu_main6thrust24THRUST_300001_SM_1000_NS12placeholders3_10E[1];
.global .align 1 .b8 _ZN30_INTERNAL_a1d561bf_4_k_cu_main6thrust24THRUST_300001_SM_1000_NS3seqE[1];
.global .align 1 .b8 _ZN30_INTERNAL_a1d561bf_4_k_cu_main6thrust24THRUST_300001_SM_1000_NS6deviceE[1];

.visible .entry _ZN3cub18CUB_300001_SM_10006detail11EmptyKernelIvEEvv()
{


	ret;

}
	// .globl	_ZN3cub18CUB_300001_SM_10006detail8for_each13static_kernelINS2_12policy_hub_t12policy_500_tEmN6thrust24THRUST_300001_SM_1000_NS8cuda_cub20__uninitialized_fill7functorINS7_10device_ptrISt5arrayISt7complexIdELm12EEEESF_EEEEvT0_T1_
.visible .entry _ZN3cub18CUB_300001_SM_10006detail8for_each13static_kernelINS2_12policy_hub_t12policy_500_tEmN6thrust24THRUST_300001_SM_1000_NS8cuda_cub20__uninitialized_fill7functorINS7_10device_ptrISt5arrayISt7complexIdELm12EEEESF_EEEEvT0_T1_(
	.param .u64 _ZN3cub18CUB_300001_SM_10006detail8for_each13static_kernelINS2_12policy_hub_t12policy_500_tEmN6thrust24THRUST_300001_SM_1000_NS8cuda_cub20__uninitialized_fill7functorINS7_10device_ptrISt5arrayISt7complexIdELm12EEEESF_EEEEvT0_T1__param_0,
	.param .align 8 .b8 _ZN3cub18CUB_300001_SM_10006detail8for_each13static_kernelINS2_12policy_hub_t12policy_500_tEmN6thrust24THRUST_300001_SM_1000_NS8cuda_cub20__uninitialized_fill7functorINS7_10device_ptrISt5arrayISt7complexIdELm12EEEESF_EEEEvT0_T1__param_1[200]
)
.maxntid 256
{
	.reg .pred 	%p<4>;
	.reg .b32 	%r<6>;
	.reg .b64 	%rd<21>;
	.reg .b64 	%fd<63>;

	ld.param.u64 	%rd6, [_ZN3cub18CUB_300001_SM_10006detail8for_each13static_kernelINS2_12policy_hub_t12policy_500_tEmN6thrust24THRUST_300001_SM_1000_NS8cuda_cub20__uninitialized_fill7functorINS7_10device_ptrISt5arrayISt7complexIdELm12EEEESF_EEEEvT0_T1__param_0];
	mov.b64 	%rd5, _ZN3cub18CUB_300001_SM_10006detail8for_each13static_kernelINS2_12policy_hub_t12policy_500_tEmN6thrust24THRUST_300001_SM_1000_NS8cuda_cub20__uninitialized_fill7functorINS7_10device_ptrISt5arrayISt7complexIdELm12EEEESF_EEEEvT0_T1__param_1;
	mov.u64 	%rd1, %rd5;
	mov.u32 	%r2, %ctaid.x;
	mul.wide.u32 	%rd2, %r2, 512;
	sub.s64 	%rd3, %rd6, %rd2;
	setp.lt.u64 	%p1, %rd3, 512;
	@%p1 bra 	$L__BB1_2;
	mov.u64 	%rd14, %rd5;
	ld.param.u64 	%rd15, [%rd14];
	ld.param.f64 	%fd39, [%rd14+8];
	ld.param.f64 	%fd40, [%rd14+16];
	ld.param.f64 	%fd41, [%rd14+24];
	ld.param.f64 	%fd42, [%rd14+32];
	ld.param.f64 	%fd43, [%rd14+40];
	ld.param.f64 	%fd44, [%rd14+48];
	ld.param.f64 	%fd45, [%rd14+56];
	ld.param.f64 	%fd46, [%rd14+64];
	ld.param.f64 	%fd47, [%rd14+72];
	ld.param.f64 	%fd48, [%rd14+80];
	ld.param.f64 	%fd49, [%rd14+88];
	ld.param.f64 	%fd50, [%rd14+96];
	ld.param.f64 	%fd51, [%rd14+104];
	ld.param.f64 	%fd52, [%rd14+112];
	ld.param.f64 	%fd53, [%rd14+120];
	ld.param.f64 	%fd54, [%rd14+128];
	ld.param.f64 	%fd55, [%rd14+136];
	ld.param.f64 	%fd56, [%rd14+144];
	ld.param.f64 	%fd57, [%rd14+152];
	ld.param.f64 	%fd58, [%rd14+160];
	ld.param.f64 	%fd59, [%rd14+168];
	ld.param.f64 	%fd60, [%rd14+176];
	ld.param.f64 	%fd61, [%rd14+184];
	ld.param.f64 	%fd62, [%rd14+192];
	mov.u32 	%r4, %tid.x;
	cvta.to.global.u64 	%rd16, %rd15;
	cvt.u64.u32 	%rd17, %r4;
	mov.u32 	%r5, %ctaid.x;
	mul.wide.u32 	%rd18, %r5, 512;
	add.s64 	%rd19, %rd18, %rd17;
	mad.lo.s64 	%rd20, %rd19, 192, %rd16;
	st.global.f64 	[%rd20], %fd39;
	st.global.f64 	[%rd20+8], %fd40;
	st.global.f64 	[%rd20+16], %fd41;
	st.global.f64 	[%rd20+24], %fd42;
	st.global.f64 	[%rd20+32], %fd43;
	st.global.f64 	[%rd20+40], %fd44;
	st.global.f64 	[%rd20+48], %fd45;
	st.global.f64 	[%rd20+56], %fd46;
	st.global.f64 	[%rd20+64], %fd47;
	st.global.f64 	[%rd20+72], %fd48;
	st.global.f64 	[%rd20+80], %fd49;
	st.global.f64 	[%rd20+88], %fd50;
	st.global.f64 	[%rd20+96], %fd51;
	st.global.f64 	[%rd20+104], %fd52;
	st.global.f64 	[%rd20+112], %fd53;
	st.global.f64 	[%rd20+120], %fd54;
	st.global.f64 	[%rd20+128], %fd55;
	st.global.f64 	[%rd20+136], %fd56;
	st.global.f64 	[%rd20+144], %fd57;
	st.global.f64 	[%rd20+152], %fd58;
	st.global.f64 	[%rd20+160], %fd59;
	st.global.f64 	[%rd20+168], %fd60;
	st.global.f64 	[%rd20+176], %fd61;
	st.global.f64 	[%rd20+184], %fd62;
	st.global.f64 	[%rd20+49152], %fd39;
	st.global.f64 	[%rd20+49160], %fd40;
	st.global.f64 	[%rd20+49168], %fd41;
	st.global.f64 	[%rd20+49176], %fd42;
	st.global.f64 	[%rd20+49184], %fd43;
	st.global.f64 	[%rd20+49192], %fd44;
	st.global.f64 	[%rd20+49200], %fd45;
	st.global.f64 	[%rd20+49208], %fd46;
	st.global.f64 	[%rd20+49216], %fd47;
	st.global.f64 	[%rd20+49224], %fd48;
	st.global.f64 	[%rd20+49232], %fd49;
	st.global.f64 	[%rd20+49240], %fd50;
	st.global.f64 	[%rd20+49248], %fd51;
	st.global.f64 	[%rd20+49256], %fd52;
	st.global.f64 	[%rd20+49264], %fd53;
	st.global.f64 	[%rd20+49272], %fd54;
	st.global.f64 	[%rd20+49280], %fd55;
	st.global.f64 	[%rd20+49288], %fd56;
	st.global.f64 	[%rd20+49296], %fd57;
	st.global.f64 	[%rd20+49304], %fd58;
	st.global.f64 	[%rd20+49312], %fd59;
	st.global.f64 	[%rd20+49320], %fd60;
	st.global.f64 	[%rd20+49328], %fd61;
	st.global.f64 	[%rd20+49336], %fd62;
	bra.uni 	$L__BB1_6;
$L__BB1_2:
	ld.param.u64 	%rd7, [%rd1];
	ld.param.f64 	%fd1, [%rd1+8];
	ld.param.f64 	%fd2, [%rd1+32];
	ld.param.f64 	%fd3, [%rd1+40];
	ld.param.f64 	%fd4, [%rd1+48];
	ld.param.f64 	%fd5, [%rd1+56];
	ld.param.f64 	%fd6, [%rd1+96];
	ld.param.f64 	%fd7, [%rd1+104];
	ld.param.f64 	%fd8, [%rd1+112];
	ld.param.f64 	%fd9, [%rd1+128];
	ld.param.f64 	%fd10, [%rd1+160];
	cvta.to.global.u64 	%rd8, %rd7;
	mov.u32 	%r1, %tid.x;
	cvt.u64.u32 	%rd9, %r1;
	setp.le.u64 	%p2, %rd3, %rd9;
	add.s64 	%rd10, %rd2, %rd9;
	mad.lo.s64 	%rd4, %rd10, 192, %rd8;
	@%p2 bra 	$L__BB1_4;
	st.global.f64 	[%rd4], %fd1;
	mov.u64 	%rd11, %rd5;
	ld.param.f64 	%fd11, [%rd11+16];
	st.global.f64 	[%rd4+8], %fd11;
	ld.param.f64 	%fd12, [%rd11+24];
	st.global.f64 	[%rd4+16], %fd12;
	st.global.f64 	[%rd4+24], %fd2;
	st.global.f64 	[%rd4+32], %fd3;
	st.global.f64 	[%rd4+40], %fd4;
	st.global.f64 	[%rd4+48], %fd5;
	ld.param.f64 	%fd13, [%rd11+64];
	st.global.f64 	[%rd4+56], %fd13;
	ld.param.f64 	%fd14, [%rd11+72];
	st.global.f64 	[%rd4+64], %fd14;
	ld.param.f64 	%fd15, [%rd11+80];
	st.global.f64 	[%rd4+72], %fd15;
	ld.param.f64 	%fd16, [%rd11+88];
	st.global.f64 	[%rd4+80], %fd16;
	st.global.f64 	[%rd4+88], %fd6;
	st.global.f64 	[%rd4+96], %fd7;
	st.global.f64 	[%rd4+104], %fd8;
	ld.param.f64 	%fd17, [%rd11+120];
	st.global.f64 	[%rd4+112], %fd17;
	st.global.f64 	[%rd4+120], %fd9;
	ld.param.f64 	%fd18, [%rd11+136];
	st.global.f64 	[%rd4+128], %fd18;
	ld.param.f64 	%fd19, [%rd11+144];
	st.global.f64 	[%rd4+136], %fd19;
	ld.param.f64 	%fd20, [%rd11+152];
	st.global.f64 	[%rd4+144], %fd20;
	st.global.f64 	[%rd4+152], %fd10;
	ld.param.f64 	%fd21, [%rd11+168];
	st.global.f64 	[%rd4+160], %fd21;
	ld.param.f64 	%fd22, [%rd11+176];
	st.global.f64 	[%rd4+168], %fd22;
	ld.param.f64 	%fd23, [%rd11+184];
	st.global.f64 	[%rd4+176], %fd23;
	ld.param.f64 	%fd24, [%rd11+192];
	st.global.f64 	[%rd4+184], %fd24;
$L__BB1_4:
	add.s32 	%r3, %r1, 256;
	cvt.u64.u32 	%rd12, %r3;
	setp.le.u64 	%p3, %rd3, %rd12;
	@%p3 bra 	$L__BB1_6;
	st.global.f64 	[%rd4+49152], %fd1;
	mov.u64 	%rd13, %rd5;
	ld.param.f64 	%fd25, [%rd13+16];
	st.global.f64 	[%rd4+49160], %fd25;
	ld.param.f64 	%fd26, [%rd13+24];
	st.global.f64 	[%rd4+49168], %fd26;
	st.global.f64 	[%rd4+49176], %fd2;
	st.global.f64 	[%rd4+49184], %fd3;
	st.global.f64 	[%rd4+49192], %fd4;
	st.global.f64 	[%rd4+49200], %fd5;
	ld.param.f64 	%fd27, [%rd13+64];
	st.global.f64 	[%rd4+49208], %fd27;
	ld.param.f64 	%fd28, [%rd13+72];
	st.global.f64 	[%rd4+49216], %fd28;
	ld.param.f64 	%fd29, [%rd13+80];
	st.global.f64 	[%rd4+49224], %fd29;
	ld.param.f64 	%fd30, [%rd13+88];
	st.global.f64 	[%rd4+49232], %fd30;
	st.global.f64 	[%rd4+49240], %fd6;
	st.global.f64 	[%rd4+49248], %fd7;
	st.global.f64 	[%rd4+49256], %fd8;
	ld.param.f64 	%fd31, [%rd13+120];
	st.global.f64 	[%rd4+49264], %fd31;
	st.global.f64 	[%rd4+49272], %fd9;
	ld.param.f64 	%fd32, [%rd13+136];
	st.global.f64 	[%rd4+49280], %fd32;
	ld.param.f64 	%fd33, [%rd13+144];
	st.global.f64 	[%rd4+49288], %fd33;
	ld.param.f64 	%fd34, [%rd13+152];
	st.global.f64 	[%rd4+49296], %fd34;
	st.global.f64 	[%rd4+49304], %fd10;
	ld.param.f64 	%fd35, [%rd13+168];
	st.global.f64 	[%rd4+49312], %fd35;
	ld.param.f64 	%fd36, [%rd13+176];
	st.global.f64 	[%rd4+49320], %fd36;
	ld.param.f64 	%fd37, [%rd13+184];
	st.global.f64 	[%rd4+49328], %fd37;
	ld.param.f64 	%fd38, [%rd13+192];
	st.global.f64 	[%rd4+49336], %fd38;
$L__BB1_6:
	ret;

}


// ===== COMPILED SASS (sm_100) =====

	.target	sm_100

	.elftype	@"ET_EXEC"


//--------------------- .note.nv.tkinfo           --------------------------
	.section	.note.nv.tkinfo,"",@"SHT_NOTE"
	.sectionflags	@"SHF_NOTE_NV_TKINFO"
	.tkinfo
        /*0018*/ 	.word	0x00000002
        /*0030*/ 	.string	""
        /*0030*/ 	.string	"ptxas"
        /*0030*/ 	.string	"Cuda compilation tools, release 13.0, V13.0.88"
        /*0030*/ 	.string	"Build cuda_13.0.r13.0/compiler.36424714_0"
        /*0030*/ 	.string	"-arch sm_100 -m 64 "



//--------------------- .note.nv.cuinfo           --------------------------
	.section	.note.nv.cuinfo,"",@"SHT_NOTE"
	.sectionflags	@"SHF_NOTE_NV_CUINFO"
        /*0018*/ 	.short	0x0002
        /*001a*/ 	.short	0x0064
        /*001c*/ 	.short	0x0082
	.zero		2


//--------------------- .nv.info                  --------------------------
	.section	.nv.info,"",@"SHT_CUDA_INFO"
	.align	4


	//----- nvinfo : EIATTR_REGCOUNT
	.align		4
        /*0000*/ 	.byte	0x04, 0x2f
        /*0002*/ 	.short	(.L_46 - .L_45)
	.align		4
.L_45:
        /*0004*/ 	.word	index@(_ZN3cub18CUB_300001_SM_10006detail11EmptyKernelIvEEvv)
        /*0008*/ 	.word	0x00000004


	//----- nvinfo : EIATTR_FRAME_SIZE
	.align		4
.L_46:
        /*000c*/ 	.byte	0x04, 0x11
        /*000e*/ 	.short	(.L_48 - .L_47)
	.align		4
.L_47:
        /*0010*/ 	.word	index@(_ZN3cub18CUB_300001_SM_10006detail11EmptyKernelIvEEvv)
        /*0014*/ 	.word	0x00000000


	//----- nvinfo : EIATTR_REGCOUNT
	.align		4
.L_48:
        /*0018*/ 	.byte	0x04, 0x2f
        /*001a*/ 	.short	(.L_50 - .L_49)
	.align		4
.L_49:
        /*001c*/ 	.word	index@(_ZN3cub18CUB_300001_SM_10006detail8for_each13static_kernelINS2_12policy_hub_t12policy_500_tEmN6thrust24THRUST_300001_SM_1000_NS8cuda_cub20__uninitialized_fill7functorINS7_10device_ptrISt5arrayISt7complexIdELm12EEEESF_EEEEvT0_T1_)
        /*0020*/ 	.word	0x00000020


	//----- nvinfo : EIATTR_FRAME_SIZE
	.align		4
.L_50:
        /*0024*/ 	.byte	0x04, 0x11
        /*0026*/ 	.short	(.L_52 - .L_51)
	.align		4
.L_51:
        /*0028*/ 	.word	index@(_ZN3cub18CUB_300001_SM_10006detail8for_each13static_kernelINS2_12policy_hub_t12policy_500_tEmN6thrust24THRUST_300001_SM_1000_NS8cuda_cub20__uninitialized_fill7functorINS7_10device_ptrISt5arrayISt7complexIdELm12EEEESF_EEEEvT0_T1_)
        /*002c*/ 	.word	0x00000000


	//----- nvinfo : EIATTR_MIN_STACK_SIZE
	.align		4
.L_52:
        /*0030*/ 	.byte	0x04, 0x12
        /*0032*/ 	.short	(.L_54 - .L_53)
	.align		4
.L_53:
        /*0034*/ 	.word	index@(_ZN3cub18CUB_300001_SM_10006detail8for_each13static_kernelINS2_12policy_hub_t12policy_500_tEmN6thrust24THRUST_300001_SM_1000_NS8cuda_cub20__uninitialized_fill7functorINS7_10device_ptrISt5arrayISt7complexIdELm12EEEESF_EEEEvT0_T1_)
        /*0038*/ 	.word	0x00000000


	//----- nvinfo : EIATTR_MIN_STACK_SIZE
	.align		4
.L_54:
        /*003c*/ 	.byte	0x04, 0x12
        /*003e*/ 	.short	(.L_56 - .L_55)
	.align		4
.L_55:
        /*0040*/ 	.word	index@(_ZN3cub18CUB_300001_SM_10006detail11EmptyKernelIvEEvv)
        /*0044*/ 	.word	0x00000000
.L_56:


//--------------------- .nv.compat                --------------------------
	.section	.nv.compat,"",@"SHT_CUDA_COMPAT_INFO"
	.align	4
        /*0000*/ 	.byte	0x02, 0x09, 0x00, 0x00, 0x02, 0x02, 0x01, 0x00, 0x02, 0x05, 0x05, 0x00, 0x03, 0x07, 0x01, 0x01
        /*0010*/ 	.byte	0x02, 0x03, 0x00, 0x00, 0x02, 0x06, 0x01, 0x00, 0x04, 0x0b, 0x08, 0x00, 0x09, 0x00, 0x00, 0x00
        /*0020*/ 	.byte	0x00, 0x00, 0x00, 0x00


//--------------------- .nv.info._ZN3cub18CUB_300001_SM_10006detail8for_each13static_kernelINS2_12policy_hub_t12policy_500_tEmN6thrust24THRUST_300001_SM_1000_NS8cuda_cub20__uninitialized_fill7functorINS7_10device_ptrISt5arrayISt7complexIdELm12EEEESF_EEEEvT0_T1_ --------------------------
	.section	.nv.info._ZN3cub18CUB_300001_SM_10006detail8for_each13static_kernelINS2_12policy_hub_t12policy_500_tEmN6thrust24THRUST_300001_SM_1000_NS8cuda_cub20__uninitialized_fill7functorINS7_10device_ptrISt5arrayISt7complexIdELm12EEEESF_EEEEvT0_T1_,"",@"SHT_CUDA_INFO"
	.sectionflags	@""
	.align	4


	//----- nvinfo : EIATTR_CUDA_API_VERSION
	.align		4
        /*0000*/ 	.byte	0x04, 0x37
        /*0002*/ 	.short	(.L_58 - .L_57)
.L_57:
        /*0004*/ 	.word	0x00000082


	//----- nvinfo : EIATTR_KPARAM_INFO
	.align		4
.L_58:
        /*0008*/ 	.byte	0x04, 0x17
        /*000a*/ 	.short	(.L_60 - .L_59)
.L_59:
        /*000c*/ 	.word	0x00000000
        /*0010*/ 	.short	0x0001
        /*0012*/ 	.short	0x0008
        /*0014*/ 	.byte	0x00, 0xf0, 0x21, 0x03


	//----- nvinfo : EIATTR_KPARAM_INFO
	.align		4
.L_60:
        /*0018*/ 	.byte	0x04, 0x17
        /*001a*/ 	.short	(.L_62 - .L_61)
.L_61:
        /*001c*/ 	.word	0x00000000
        /*0020*/ 	.short	0x0000
        /*0022*/ 	.short	0x0000
        /*0024*/ 	.byte	0x00, 0xf0, 0x21, 0x00


	//----- nvinfo : EIATTR_SPARSE_MMA_MASK
	.align		4
.L_62:
        /*0028*/ 	.byte	0x03, 0x50
        /*002a*/ 	.short	0x0000


	//----- nvinfo : EIATTR_MAXREG_COUNT
	.align		4
        /*002c*/ 	.byte	0x03, 0x1b
        /*002e*/ 	.short	0x00ff


	//----- nvinfo : EIATTR_MERCURY_ISA_VERSION
	.align		4
        /*0030*/ 	.byte	0x03, 0x5f
        /*0032*/ 	.short	0x0101


	//----- nvinfo : EIATTR_VRC_CTA_INIT_COUNT
	.align		4
        /*0034*/ 	.byte	0x02, 0x4a
	.zero		1
	.zero		1


	//----- nvinfo : EIATTR_EXIT_INSTR_OFFSETS
	.align		4
        /*0038*/ 	.byte	0x04, 0x1c
        /*003a*/ 	.short	(.L_64 - .L_63)


	//   ....[0]....
.L_63:
        /*003c*/ 	.word	0x00000590


	//   ....[1]....
        /*0040*/ 	.word	0x00000990


	//   ....[2]....
        /*0044*/ 	.word	0x00000ca0


	//----- nvinfo : EIATTR_MAX_THREADS
	.align		4
.L_64:
        /*0048*/ 	.byte	0x04, 0x05
        /*004a*/ 	.short	(.L_66 - .L_65)
.L_65:
        /*004c*/ 	.word	0x00000100
        /*0050*/ 	.word	0x00000001
        /*0054*/ 	.word	0x00000001


	//----- nvinfo : EIATTR_CRS_STACK_SIZE
	.align		4
.L_66:
        /*0058*/ 	.byte	0x04, 0x1e
        /*005a*/ 	.short	(.L_68 - .L_67)
.L_67:
        /*005c*/ 	.word	0x00000000


	//----- nvinfo : EIATTR_CBANK_PARAM_SIZE
	.align		4
.L_68:
        /*0060*/ 	.byte	0x03, 0x19
        /*0062*/ 	.short	0x00d0


	//----- nvinfo : EIATTR_PARAM_CBANK
	.align		4
        /*0064*/ 	.byte	0x04, 0x0a
        /*0066*/ 	.short	(.L_70 - .L_69)
	.align		4
.L_69:
        /*0068*/ 	.word	index@(.nv.constant0._ZN3cub18CUB_300001_SM_10006detail8for_each13static_kernelINS2_12policy_hub_t12policy_500_tEmN6thrust24THRUST_300001_SM_1000_NS8cuda_cub20__uninitialized_fill7functorINS7_10device_ptrISt5arrayISt7complexIdELm12EEEESF_EEEEvT0_T1_)
        /*006c*/ 	.short	0x0380
        /*006e*/ 	.short	0x00d0


	//----- nvinfo : EIATTR_SW_WAR
	.align		4
.L_70:
        /*0070*/ 	.byte	0x04, 0x36
        /*0072*/ 	.short	(.L_72 - .L_71)
.L_71:
        /*0074*/ 	.word	0x00000008
.L_72:


//--------------------- .nv.info._ZN3cub18CUB_300001_SM_10006detail11EmptyKernelIvEEvv --------------------------
	.section	.nv.info._ZN3cub18CUB_300001_SM_10006detail11EmptyKernelIvEEvv,"",@"SHT_CUDA_INFO"
	.sectionflags	@""
	.align	4


	//----- nvinfo : EIATTR_CUDA_API_VERSION
	.align		4
        /*0000*/ 	.byte	0x04, 0x37
        /*0002*/ 	.short	(.L_74 - .L_73)
.L_73:
        /*0004*/ 	.word	0x00000082


	//----- nvinfo : EIATTR_SPARSE_MMA_MASK
	.align		4
.L_74:
        /*0008*/ 	.byte	0x03, 0x50
        /*000a*/ 	.short	0x0000


	//----- nvinfo : EIATTR_MAXREG_COUNT
	.align		4
        /*000c*/ 	.byte	0x03, 0x1b
        /*000e*/ 	.short	0x00ff


	//----- nvinfo : EIATTR_MERCURY_ISA_VERSION
	.align		4
        /*0010*/ 	.byte	0x03, 0x5f
        /*0012*/ 	.short	0x0101


	//----- nvinfo : EIATTR_VRC_CTA_INIT_COUNT
	.align		4
        /*0014*/ 	.byte	0x02, 0x4a
	.zero		1
	.zero		1


	//----- nvinfo : EIATTR_EXIT_INSTR_OFFSETS
	.align		4
        /*0018*/ 	.byte	0x04, 0x1c
        /*001a*/ 	.short	(.L_76 - .L_75)


	//   ....[0]....
.L_75:
        /*001c*/ 	.word	0x00000010


	//----- nvinfo : EIATTR_SW_WAR
	.align		4
.L_76:
        /*0020*/ 	.byte	0x04, 0x36
        /*0022*/ 	.short	(.L_78 - .L_77)
.L_77:
        /*0024*/ 	.word	0x00000008
.L_78:


//--------------------- .nv.callgraph             --------------------------
	.section	.nv.callgraph,"",@"SHT_CUDA_CALLGRAPH"
	.align	4
	.sectionentsize	8
	.align		4
        /*0000*/ 	.word	0x00000000
	.align		4
        /*0004*/ 	.word	0xffffffff
	.align		4
        /*0008*/ 	.word	0x00000000
	.align		4
        /*000c*/ 	.word	0xfffffffe
	.align		4
        /*0010*/ 	.word	0x00000000
	.align		4
        /*0014*/ 	.word	0xfffffffd
	.align		4
        /*0018*/ 	.word	0x00000000
	.align		4
        /*001c*/ 	.word	0xfffffffc


//--------------------- .nv.constant4             --------------------------
	.section	.nv.constant4,"a",@progbits
	.align	8
	.align		8
.nv.constant4:
        /*0000*/ 	.dword	_ZN30_INTERNAL_a1d561bf_4_k_cu_main4cuda3std3__45__cpo5beginE
	.align		8
        /*0008*/ 	.dword	_ZN30_INTERNAL_a1d561bf_4_k_cu_main4cuda3std3__45__cpo3endE
	.align		8
        /*0010*/ 	.dword	_ZN30_INTERNAL_a1d561bf_4_k_cu_main4cuda3std3__45__cpo6cbeginE
	.align		8
        /*0018*/ 	.dword	_ZN30_INTERNAL_a1d561bf_4_k_cu_main4cuda3std3__45__cpo4cendE
	.align		8
        /*0020*/ 	.dword	_ZN30_INTERNAL_a1d561bf_4_k_cu_main4cuda3std3__45__cpo6rbeginE
	.align		8
        /*0028*/ 	.dword	_ZN30_INTERNAL_a1d561bf_4_k_cu_main4cuda3std3__45__cpo4rendE
	.align		8
        /*0030*/ 	.dword	_ZN30_INTERNAL_a1d561bf_4_k_cu_main4cuda3std3__45__cpo7crbeginE
	.align		8
        /*0038*/ 	.dword	_ZN30_INTERNAL_a1d561bf_4_k_cu_main4cuda3std3__45__cpo5crendE
	.align		8
        /*0040*/ 	.dword	_ZN30_INTERNAL_a1d561bf_4_k_cu_main4cuda3std3__432_GLOBAL__N__a1d561bf_4_k_cu_main6ignoreE
	.align		8
        /*0048*/ 	.dword	_ZN30_INTERNAL_a1d561bf_4_k_cu_main4cuda3std3__419piecewise_constructE
	.align		8
        /*0050*/ 	.dword	_ZN30_INTERNAL_a1d561bf_4_k_cu_main4cuda3std3__48in_placeE
	.align		8
        /*0058*/ 	.dword	_ZN30_INTERNAL_a1d561bf_4_k_cu_main4cuda3std3__420unreachable_sentinelE
	.align		8
        /*0060*/ 	.dword	_ZN30_INTERNAL_a1d561bf_4_k_cu_main4cuda3std3__47nulloptE
	.align		8
        /*0068*/ 	.dword	_ZN30_INTERNAL_a1d561bf_4_k_cu_main4cuda3std3__48unexpectE
	.align		8
        /*0070*/ 	.dword	_ZN30_INTERNAL_a1d561bf_4_k_cu_main4cuda3std6ranges3__45__cpo4swapE
	.align		8
        /*0078*/ 	.dword	_ZN30_INTERNAL_a1d561bf_4_k_cu_main4cuda3std6ranges3__45__cpo9iter_moveE
	.align		8
        /*0080*/ 	.dword	_ZN30_INTERNAL_a1d561bf_4_k_cu_main4cuda3std6ranges3__45__cpo5beginE
	.align		8
        /*0088*/ 	.dword	_ZN30_INTERNAL_a1d561bf_4_k_cu_main4cuda3std6ranges3__45__cpo3endE
	.align		8
        /*0090*/ 	.dword	_ZN30_INTERNAL_a1d561bf_4_k_cu_main4cuda3std6ranges3__45__cpo6cbeginE
	.align		8
        /*0098*/ 	.dword	_ZN30_INTERNAL_a1d561bf_4_k_cu_main4cuda3std6ranges3__45__cpo4cendE
	.align		8
        /*00a0*/ 	.dword	_ZN30_INTERNAL_a1d561bf_4_k_cu_main4cuda3std6ranges3__45__cpo7advanceE
	.align		8
        /*00a8*/ 	.dword	_ZN30_INTERNAL_a1d561bf_4_k_cu_main4cuda3std6ranges3__45__cpo9iter_swapE
	.align		8
        /*00b0*/ 	.dword	_ZN30_INTERNAL_a1d561bf_4_k_cu_main4cuda3std6ranges3__45__cpo4nextE
	.align		8
        /*00b8*/ 	.dword	_ZN30_INTERNAL_a1d561bf_4_k_cu_main4cuda3std6ranges3__45__cpo4prevE
	.align		8
        /*00c0*/ 	.dword	_ZN30_INTERNAL_a1d561bf_4_k_cu_main4cuda3std6ranges3__45__cpo4dataE
	.align		8
        /*00c8*/ 	.dword	_ZN30_INTERNAL_a1d561bf_4_k_cu_main4cuda3std6ranges3__45__cpo5cdataE
	.align		8
        /*00d0*/ 	.dword	_ZN30_INTERNAL_a1d561bf_4_k_cu_main4cuda3std6ranges3__45__cpo4sizeE
	.align		8
        /*00d8*/ 	.dword	_ZN30_INTERNAL_a1d561bf_4_k_cu_main4cuda3std6ranges3__45__cpo5ssizeE
	.align		8
        /*00e0*/ 	.dword	_ZN30_INTERNAL_a1d561bf_4_k_cu_main4cuda3std6ranges3__45__cpo8distanceE
	.align		8
        /*00e8*/ 	.dword	_ZN30_INTERNAL_a1d561bf_4_k_cu_main6thrust24THRUST_300001_SM_1000_NS8cuda_cub3parE
	.align		8
        /*00f0*/ 	.dword	_ZN30_INTERNAL_a1d561bf_4_k_cu_main6thrust24THRUST_300001_SM_1000_NS8cuda_cub10par_nosyncE
	.align		8
        /*00f8*/ 	.dword	_ZN30_INTERNAL_a1d561bf_4_k_cu_main6thrust24THRUST_300001_SM_1000_NS6system6detail10sequential3seqE
	.align		8
        /*0100*/ 	.dword	_ZN30_INTERNAL_a1d561bf_4_k_cu_main6thrust24THRUST_300001_SM_1000_NS6system3cpp3parE
	.align		8
        /*0108*/ 	.dword	_ZN30_INTERNAL_a1d561bf_4_k_cu_main6thrust24THRUST_300001_SM_1000_NS12placeholders2_1E
	.align		8
        /*0110*/ 	.dword	_ZN30_INTERNAL_a1d561bf_4_k_cu_main6thrust24THRUST_300001_SM_1000_NS12placeholders2_2E
	.align		8
        /*0118*/ 	.dword	_ZN30_INTERNAL_a1d561bf_4_k_cu_main6thrust24THRUST_300001_SM_1000_NS12placeholders2_3E
	.align		8
        /*0120*/ 	.dword	_ZN30_INTERNAL_a1d561bf_4_k_cu_main6thrust24THRUST_300001_SM_1000_NS12placeholders2_4E
	.align		8
        /*0128*/ 	.dword	_ZN30_INTERNAL_a1d561bf_4_k_cu_main6thrust24THRUST_300001_SM_1000_NS12placeholders2_5E
	.align		8
        /*0130*/ 	.dword	_ZN30_INTERNAL_a1d561bf_4_k_cu_main6thrust24THRUST_300001_SM_1000_NS12placeholders2_6E
	.align		8
        /*0138*/ 	.dword	_ZN30_INTERNAL_a1d561bf_4_k_cu_main6thrust24THRUST_300001_SM_1000_NS12placeholders2_7E
	.align		8
        /*0140*/ 	.dword	_ZN30_INTERNAL_a1d561bf_4_k_cu_main6thrust24THRUST_300001_SM_1000_NS12placeholders2_8E
	.align		8
        /*0148*/ 	.dword	_ZN30_INTERNAL_a1d561bf_4_k_cu_main6thrust24THRUST_300001_SM_1000_NS12placeholders2_9E
	.align		8
        /*0150*/ 	.dword	_ZN30_INTERNAL_a1d561bf_4_k_cu_main6thrust24THRUST_300001_SM_1000_NS12placeholders3_10E
	.align		8
        /*0158*/ 	.dword	_ZN30_INTERNAL_a1d561bf_4_k_cu_main6thrust24THRUST_300001_SM_1000_NS3seqE
	.align		8
        /*0160*/ 	.dword	_ZN30_INTERNAL_a1d561bf_4_k_cu_main6thrust24THRUST_300001_SM_1000_NS6deviceE


//--------------------- .text._ZN3cub18CUB_300001_SM_10006detail8for_each13static_kernelINS2_12policy_hub_t12policy_500_tEmN6thrust24THRUST_300001_SM_1000_NS8cuda_cub20__uninitialized_fill7functorINS7_10device_ptrISt5arrayISt7complexIdELm12EEEESF_EEEEvT0_T1_ --------------------------
	.section	.text._ZN3cub18CUB_300001_SM_10006detail8for_each13static_kernelINS2_12policy_hub_t12policy_500_tEmN6thrust24THRUST_300001_SM_1000_NS8cuda_cub20__uninitialized_fill7functorINS7_10device_ptrISt5arrayISt7complexIdELm12EEEESF_EEEEvT0_T1_,"ax",@progbits
	.align	128
        .global         _ZN3cub18CUB_300001_SM_10006detail8for_each13static_kernelINS2_12policy_hub_t12policy_500_tEmN6thrust24THRUST_300001_SM_1000_NS8cuda_cub20__uninitialized_fill7functorINS7_10device_ptrISt5arrayISt7complexIdELm12EEEESF_EEEEvT0_T1_
        .type           _ZN3cub18CUB_300001_SM_10006detail8for_each13static_kernelINS2_12policy_hub_t12policy_500_tEmN6thrust24THRUST_300001_SM_1000_NS8cuda_cub20__uninitialized_fill7functorINS7_10device_ptrISt5arrayISt7complexIdELm12EEEESF_EEEEvT0_T1_,@function
        .size           _ZN3cub18CUB_300001_SM_10006detail8for_each13static_kernelINS2_12policy_hub_t12policy_500_tEmN6thrust24THRUST_300001_SM_1000_NS8cuda_cub20__uninitialized_fill7functorINS7_10device_ptrISt5arrayISt7complexIdELm12EEEESF_EEEEvT0_T1_,(.L_x_5 - _ZN3cub18CUB_300001_SM_10006detail8for_each13static_kernelINS2_12policy_hub_t12policy_500_tEmN6thrust24THRUST_300001_SM_1000_NS8cuda_cub20__uninitialized_fill7functorINS7_10device_ptrISt5arrayISt7complexIdELm12EEEESF_EEEEvT0_T1_)
        .other          _ZN3cub18CUB_300001_SM_10006detail8for_each13static_kernelINS2_12policy_hub_t12policy_500_tEmN6thrust24THRUST_300001_SM_1000_NS8cuda_cub20__uninitialized_fill7functorINS7_10device_ptrISt5arrayISt7complexIdELm12EEEESF_EEEEvT0_T1_,@"STO_CUDA_ENTRY STV_DEFAULT"
_ZN3cub18CUB_300001_SM_10006detail8for_each13static_kernelINS2_12policy_hub_t12policy_500_tEmN6thrust24THRUST_300001_SM_1000_NS8cuda_cub20__uninitialized_fill7functorINS7_10device_ptrISt5arrayISt7complexIdELm12EEEESF_EEEEvT0_T1_:
.text._ZN3cub18CUB_300001_SM_10006detail8for_each13static_kernelINS2_12policy_hub_t12policy_500_tEmN6thrust24THRUST_300001_SM_1000_NS8cuda_cub20__uninitialized_fill7functorINS7_10device_ptrISt5arrayISt7complexIdELm12EEEESF_EEEEvT0_T1_:
[----:B------:R-:W-:Y:S01]  /*0000*/  LDC R1, c[0x0][0x37c] ;  /* 0x0000df00ff017b82 */ /* 0x000fe20000000800 */
[----:B------:R-:W0:Y:S01]  /*0010*/  S2R R7, SR_CTAID.X ;  /* 0x0000000000077919 */ /* 0x000e220000002500 */
[----:B------:R-:W1:Y:S01]  /*0020*/  LDCU.64 UR4, c[0x0][0x380] ;  /* 0x00007000ff0477ac */ /* 0x000e620008000a00 */
[----:B0-----:R-:W-:-:S03]  /*0030*/  IMAD.WIDE.U32 R2, R7, 0x200, RZ ;  /* 0x0000020007027825 */ /* 0x001fc600078e00ff */
[----:B-1----:R-:W-:-:S04]  /*0040*/  IADD3 R9, P0, PT, -R2, UR4, RZ ;  /* 0x0000000402097c10 */ /* 0x002fc8000ff1e1ff */
[----:B------:R-:W-:Y:S01]  /*0050*/  IADD3.X R10, PT, PT, ~R3, UR5, RZ, P0, !PT ;  /* 0x00000005030a7c10 */ /* 0x000fe200087fe5ff */
[----:B------:R-:W0:Y:S01]  /*0060*/  LDCU.64 UR4, c[0x0][0x358] ;  /* 0x00006b00ff0477ac */ /* 0x000e220008000a00 */
[----:B------:R-:W-:-:S04]  /*0070*/  ISETP.GE.U32.AND P0, PT, R9, 0x200, PT ;  /* 0x000002000900780c */ /* 0x000fc80003f06070 */
[----:B------:R-:W-:-:S13]  /*0080*/  ISETP.GE.U32.AND.EX P0, PT, R10, RZ, PT, P0 ;  /* 0x000000ff0a00720c */ /* 0x000fda0003f06100 */
[----:B0-----:R-:W-:Y:S05]  /*0090*/  @!P0 BRA `(.L_x_0) ;  /* 0x0000000400408947 */ /* 0x001fea0003800000 */
[----:B------:R-:W0:Y:S01]  /*00a0*/  S2R R2, SR_TID.X ;  /* 0x0000000000027919 */ /* 0x000e220000002100 */
[----:B------:R-:W1:Y:S01]  /*00b0*/  LDC.64 R4, c[0x0][0x388] ;  /* 0x0000e200ff047b82 */ /* 0x000e620000000a00 */
[----:B------:R-:W-:-:S07]  /*00c0*/  IMAD.MOV.U32 R3, RZ, RZ, RZ ;  /* 0x000000ffff037224 */ /* 0x000fce00078e00ff */
[----:B------:R-:W2:Y:S08]  /*00d0*/  LDC.64 R12, c[0x0][0x390] ;  /* 0x0000e400ff0c7b82 */ /* 0x000eb00000000a00 */
[----:B------:R-:W3:Y:S08]  /*00e0*/  LDC.64 R24, c[0x0][0x398] ;  /* 0x0000e600ff187b82 */ /* 0x000ef00000000a00 */
[----:B------:R-:W4:Y:S01]  /*00f0*/  LDC.64 R14, c[0x0][0x3a0] ;  /* 0x0000e800ff0e7b82 */ /* 0x000f220000000a00 */
[----:B0-----:R-:W-:-:S07]  /*0100*/  IMAD.WIDE.U32 R2, R7, 0x200, R2 ;  /* 0x0000020007027825 */ /* 0x001fce00078e0002 */
[----:B------:R-:W0:Y:S01]  /*0110*/  LDC.64 R26, c[0x0][0x3a8] ;  /* 0x0000ea00ff1a7b82 */ /* 0x000e220000000a00 */
[----:B------:R-:W-:Y:S02]  /*0120*/  IMAD R7, R3, 0xc0, RZ ;  /* 0x000000c003077824 */ /* 0x000fe400078e02ff */
[----:B-1----:R-:W-:-:S05]  /*0130*/  IMAD.WIDE.U32 R2, R2, 0xc0, R4 ;  /* 0x000000c002027825 */ /* 0x002fca00078e0004 */
[----:B------:R-:W1:Y:S01]  /*0140*/  LDC.64 R16, c[0x0][0x3b0] ;  /* 0x0000ec00ff107b82 */ /* 0x000e620000000a00 */
[----:B------:R-:W-:-:S05]  /*0150*/  IMAD.IADD R3, R3, 0x1, R7 ;  /* 0x0000000103037824 */ /* 0x000fca00078e0207 */
[----:B--2---:R-:W-:Y:S02]  /*0160*/  STG.E.64 desc[UR4][R2.64], R12 ;  /* 0x0000000c02007986 */ /* 0x004fe4000c101b04 */
[----:B------:R-:W2:Y:S02]  /*0170*/  LDC.64 R18, c[0x0][0x3b8] ;  /* 0x0000ee00ff127b82 */ /* 0x000ea40000000a00 */
[----:B------:R5:W-:Y:S04]  /*0180*/  STG.E.64 desc[UR4][R2.64+0xc000], R12 ;  /* 0x00c0000c02007986 */ /* 0x000be8000c101b04 */
[----:B---3--:R-:W-:Y:S02]  /*0190*/  STG.E.64 desc[UR4][R2.64+0x8], R24 ;  /* 0x0000081802007986 */ /* 0x008fe4000c101b04 */
[----:B------:R-:W3:Y:S02]  /*01a0*/  LDC.64 R20, c[0x0][0x3c0] ;  /* 0x0000f000ff147b82 */ /* 0x000ee40000000a00 */
[----:B------:R-:W-:Y:S04]  /*01b0*/  STG.E.64 desc[UR4][R2.64+0xc008], R24 ;  /* 0x00c0081802007986 */ /* 0x000fe8000c101b04 */
[----:B----4-:R-:W-:Y:S02]  /*01c0*/  STG.E.64 desc[UR4][R2.64+0x10], R14 ;  /* 0x0000100e02007986 */ /* 0x010fe4000c101b04 */
[----:B------:R-:W4:Y:S02]  /*01d0*/  LDC.64 R22, c[0x0][0x3c8] ;  /* 0x0000f200ff167b82 */ /* 0x000f240000000a00 */
[----:B------:R5:W-:Y:S04]  /*01e0*/  STG.E.64 desc[UR4][R2.64+0xc010], R14 ;  /* 0x00c0100e02007986 */ /* 0x000be8000c101b04 */
[----:B0-----:R-:W-:Y:S02]  /*01f0*/  STG.E.64 desc[UR4][R2.64+0x18], R26 ;  /* 0x0000181a02007986 */ /* 0x001fe4000c101b04 */
[----:B------:R-:W0:Y:S02]  /*0200*/  LDC.64 R6, c[0x0][0x3d0] ;  /* 0x0000f400ff067b82 */ /* 0x000e240000000a00 */
[----:B------:R0:W-:Y:S04]  /*0210*/  STG.E.64 desc[UR4][R2.64+0xc018], R26 ;  /* 0x00c0181a02007986 */ /* 0x0001e8000c101b04 */
[----:B-1----:R-:W-:Y:S02]  /*0220*/  STG.E.64 desc[UR4][R2.64+0x20], R16 ;  /* 0x0000201002007986 */ /* 0x002fe4000c101b04 */
[----:B------:R-:W1:Y:S02]  /*0230*/  LDC.64 R4, c[0x0][0x3d8] ;  /* 0x0000f600ff047b82 */ /* 0x000e640000000a00 */
[----:B------:R1:W-:Y:S04]  /*0240*/  STG.E.64 desc[UR4][R2.64+0xc020], R16 ;  /* 0x00c0201002007986 */ /* 0x0003e8000c101b04 */
[----:B--2---:R-:W-:Y:S02]  /*0250*/  STG.E.64 desc[UR4][R2.64+0x28], R18 ;  /* 0x0000281202007986 */ /* 0x004fe4000c101b04 */
[----:B------:R-:W2:Y:S02]  /*0260*/  LDC.64 R8, c[0x0][0x3e0] ;  /* 0x0000f800ff087b82 */ /* 0x000ea40000000a00 */
[----:B------:R-:W-:Y:S04]  /*0270*/  STG.E.64 desc[UR4][R2.64+0xc028], R18 ;  /* 0x00c0281202007986 */ /* 0x000fe8000c101b04 */
[----:B---3--:R-:W-:Y:S02]  /*0280*/  STG.E.64 desc[UR4][R2.64+0x30], R20 ;  /* 0x0000301402007986 */ /* 0x008fe4000c101b04 */
[----:B------:R-:W3:Y:S02]  /*0290*/  LDC.64 R10, c[0x0][0x3e8] ;  /* 0x0000fa00ff0a7b82 */ /* 0x000ee40000000a00 */
[----:B------:R3:W-:Y:S04]  /*02a0*/  STG.E.64 desc[UR4][R2.64+0xc030], R20 ;  /* 0x00c0301402007986 */ /* 0x0007e8000c101b04 */
[----:B----4-:R-:W-:Y:S02]  /*02b0*/  STG.E.64 desc[UR4][R2.64+0x38], R22 ;  /* 0x0000381602007986 */ /* 0x010fe4000c101b04 */
[----:B-----5:R-:W4:Y:S02]  /*02c0*/  LDC.64 R12, c[0x0][0x3f0] ;  /* 0x0000fc00ff0c7b82 */ /* 0x020f240000000a00 */
        /* <DEDUP_REMOVED lines=15> */
[----:B------:R-:W-:Y:S04]  /*03c0*/  STG.E.64 desc[UR4][R2.64+0xc060], R12 ;  /* 0x00c0600c02007986 */ /* 0x000fe8000c101b04 */
[----:B0-----:R-:W-:Y:S02]  /*03d0*/  STG.E.64 desc[UR4][R2.64+0x68], R14 ;  /* 0x0000680e02007986 */ /* 0x001fe4000c101b04 */
[----:B------:R-:W0:Y:S02]  /*03e0*/  LDC.64 R18, c[0x0][0x420] ;  /* 0x00010800ff127b82 */ /* 0x000e240000000a00 */
[----:B------:R-:W-:Y:S04]  /*03f0*/  STG.E.64 desc[UR4][R2.64+0xc068], R14 ;  /* 0x00c0680e02007986 */ /* 0x000fe8000c101b04 */
[----:B-1----:R-:W-:Y:S02]  /*0400*/  STG.E.64 desc[UR4][R2.64+0x70], R24 ;  /* 0x0000701802007986 */ /* 0x002fe4000c101b04 */
[----:B-----5:R-:W1:Y:S02]  /*0410*/  LDC.64 R22, c[0x0][0x428] ;  /* 0x00010a00ff167b82 */ /* 0x020e640000000a00 */
[----:B------:R-:W-:Y:S04]  /*0420*/  STG.E.64 desc[UR4][R2.64+0xc070], R24 ;  /* 0x00c0701802007986 */ /* 0x000fe8000c101b04 */
[----:B--2---:R-:W-:Y:S02]  /*0430*/  STG.E.64 desc[UR4][R2.64+0x78], R26 ;  /* 0x0000781a02007986 */ /* 0x004fe4000c101b04 */
[----:B------:R-:W2:Y:S02]  /*0440*/  LDC.64 R28, c[0x0][0x430] ;  /* 0x00010c00ff1c7b82 */ /* 0x000ea40000000a00 */
[----:B------:R-:W-:Y:S04]  /*0450*/  STG.E.64 desc[UR4][R2.64+0xc078], R26 ;  /* 0x00c0781a02007986 */ /* 0x000fe8000c101b04 */
        /* <DEDUP_REMOVED lines=9> */
[----:B-1----:R-:W-:Y:S04]  /*04f0*/  STG.E.64 desc[UR4][R2.64+0x98], R22 ;  /* 0x0000981602007986 */ /* 0x002fe8000c101b04 */
[----:B------:R-:W-:Y:S04]  /*0500*/  STG.E.64 desc[UR4][R2.64+0xc098], R22 ;  /* 0x00c0981602007986 */ /* 0x000fe8000c101b04 */
[----:B--2---:R-:W-:Y:S04]  /*0510*/  STG.E.64 desc[UR4][R2.64+0xa0], R28 ;  /* 0x0000a01c02007986 */ /* 0x004fe8000c101b04 */
[----:B------:R-:W-:Y:S04]  /*0520*/  STG.E.64 desc[UR4][R2.64+0xc0a0], R28 ;  /* 0x00c0a01c02007986 */ /* 0x000fe8000c101b04 */
[----:B---3--:R-:W-:Y:S04]  /*0530*/  STG.E.64 desc[UR4][R2.64+0xa8], R6 ;  /* 0x0000a80602007986 */ /* 0x008fe8000c101b04 */
[----:B------:R-:W-:Y:S04]  /*0540*/  STG.E.64 desc[UR4][R2.64+0xc0a8], R6 ;  /* 0x00c0a80602007986 */ /* 0x000fe8000c101b04 */
[----:B----4-:R-:W-:Y:S04]  /*0550*/  STG.E.64 desc[UR4][R2.64+0xb0], R4 ;  /* 0x0000b00402007986 */ /* 0x010fe8000c101b04 */
[----:B------:R-:W-:Y:S04]  /*0560*/  STG.E.64 desc[UR4][R2.64+0xc0b0], R4 ;  /* 0x00c0b00402007986 */ /* 0x000fe8000c101b04 */
[----:B0-----:R-:W-:Y:S04]  /*0570*/  STG.E.64 desc[UR4][R2.64+0xb8], R8 ;  /* 0x0000b80802007986 */ /* 0x001fe8000c101b04 */
[----:B------:R-:W-:Y:S01]  /*0580*/  STG.E.64 desc[UR4][R2.64+0xc0b8], R8 ;  /* 0x00c0b80802007986 */ /* 0x000fe2000c101b04 */
[----:B------:R-:W-:Y:S05]  /*0590*/  EXIT ;  /* 0x000000000000794d */ /* 0x000fea0003800000 */
.L_x_0:
[----:B------:R-:W0:Y:S01]  /*05a0*/  S2R R8, SR_TID.X ;  /* 0x0000000000087919 */ /* 0x000e220000002100 */
[----:B------:R-:W1:Y:S01]  /*05b0*/  LDC.64 R4, c[0x0][0x388] ;  /* 0x0000e200ff047b82 */ /* 0x000e620000000a00 */
[----:B------:R-:W-:Y:S01]  /*05c0*/  BSSY.RECONVERGENT B0, `(.L_x_1) ;  /* 0x000003c000007945 */ /* 0x000fe20003800200 */
[----:B0-----:R-:W-:Y:S02]  /*05d0*/  IADD3 R7, P0, PT, R2, R8, RZ ;  /* 0x0000000802077210 */ /* 0x001fe40007f1e0ff */
[----:B------:R-:W-:-:S03]  /*05e0*/  IADD3 R0, PT, PT, R8, 0x100, RZ ;  /* 0x0000010008007810 */ /* 0x000fc60007ffe0ff */
[----:B------:R-:W-:Y:S01]  /*05f0*/  IMAD.X R6, RZ, RZ, R3, P0 ;  /* 0x000000ffff067224 */ /* 0x000fe200000e0603 */
[----:B------:R-:W-:Y:S01]  /*0600*/  ISETP.GT.U32.AND P0, PT, R9, R8, PT ;  /* 0x000000080900720c */ /* 0x000fe20003f04070 */
[----:B-1----:R-:W-:Y:S01]  /*0610*/  IMAD.WIDE.U32 R2, R7, 0xc0, R4 ;  /* 0x000000c007027825 */ /* 0x002fe200078e0004 */
[----:B------:R-:W-:Y:S02]  /*0620*/  ISETP.GT.U32.AND P1, PT, R9, R0, PT ;  /* 0x000000000900720c */ /* 0x000fe40003f24070 */
[----:B------:R-:W-:Y:S01]  /*0630*/  ISETP.GT.U32.AND.EX P0, PT, R10, RZ, PT, P0 ;  /* 0x000000ff0a00720c */ /* 0x000fe20003f04100 */
[----:B------:R-:W-:Y:S01]  /*0640*/  IMAD R5, R6, 0xc0, RZ ;  /* 0x000000c006057824 */ /* 0x000fe200078e02ff */
[----:B------:R-:W-:-:S04]  /*0650*/  ISETP.GT.U32.AND.EX P1, PT, R10, RZ, PT, P1 ;  /* 0x000000ff0a00720c */ /* 0x000fc80003f24110 */
[----:B------:R-:W-:-:S07]  /*0660*/  IADD3 R3, PT, PT, R3, R5, RZ ;  /* 0x0000000503037210 */ /* 0x000fce0007ffe0ff */
[----:B------:R-:W-:Y:S05]  /*0670*/  @!P0 BRA `(.L_x_2) ;  /* 0x0000000000c08947 */ /* 0x000fea0003800000 */
[----:B------:R-:W0:Y:S08]  /*0680*/  LDC.64 R4, c[0x0][0x390] ;  /* 0x0000e400ff047b82 */ /* 0x000e300000000a00 */
[----:B------:R-:W1:Y:S08]  /*0690*/  LDC.64 R6, c[0x0][0x398] ;  /* 0x0000e600ff067b82 */ /* 0x000e700000000a00 */
[----:B------:R-:W2:Y:S08]  /*06a0*/  LDC.64 R8, c[0x0][0x3a0] ;  /* 0x0000e800ff087b82 */ /* 0x000eb00000000a00 */
[----:B------:R-:W3:Y:S01]  /*06b0*/  LDC.64 R10, c[0x0][0x3a8] ;  /* 0x0000ea00ff0a7b82 */ /* 0x000ee20000000a00 */
[----:B0-----:R0:W-:Y:S07]  /*06c0*/  STG.E.64 desc[UR4][R2.64], R4 ;  /* 0x0000000402007986 */ /* 0x0011ee000c101b04 */
[----:B------:R-:W4:Y:S01]  /*06d0*/  LDC.64 R12, c[0x0][0x3b0] ;  /* 0x0000ec00ff0c7b82 */ /* 0x000f220000000a00 */
[----:B-1----:R1:W-:Y:S07]  /*06e0*/  STG.E.64 desc[UR4][R2.64+0x8], R6 ;  /* 0x0000080602007986 */ /* 0x0023ee000c101b04 */
[----:B------:R-:W5:Y:S01]  /*06f0*/  LDC.64 R14, c[0x0][0x3b8] ;  /* 0x0000ee00ff0e7b82 */ /* 0x000f620000000a00 */
[----:B--2---:R2:W-:Y:S07]  /*0700*/  STG.E.64 desc[UR4][R2.64+0x10], R8 ;  /* 0x0000100802007986 */ /* 0x0045ee000c101b04 */
[----:B------:R-:W0:Y:S01]  /*0710*/  LDC.64 R16, c[0x0][0x3c0] ;  /* 0x0000f000ff107b82 */ /* 0x000e220000000a00 */
[----:B---3--:R3:W-:Y:S07]  /*0720*/  STG.E.64 desc[UR4][R2.64+0x18], R10 ;  /* 0x0000180a02007986 */ /* 0x0087ee000c101b04 */
[----:B------:R-:W1:Y:S01]  /*0730*/  LDC.64 R18, c[0x0][0x3c8] ;  /* 0x0000f200ff127b82 */ /* 0x000e620000000a00 */
[----:B----4-:R4:W-:Y:S07]  /*0740*/  STG.E.64 desc[UR4][R2.64+0x20], R12 ;  /* 0x0000200c02007986 */ /* 0x0109ee000c101b04 */
[----:B------:R-:W2:Y:S01]  /*0750*/  LDC.64 R20, c[0x0][0x3d0] ;  /* 0x0000f400ff147b82 */ /* 0x000ea20000000a00 */
[----:B-----5:R5:W-:Y:S07]  /*0760*/  STG.E.64 desc[UR4][R2.64+0x28], R14 ;  /* 0x0000280e02007986 */ /* 0x020bee000c101b04 */
[----:B------:R-:W3:Y:S01]  /*0770*/  LDC.64 R22, c[0x0][0x3d8] ;  /* 0x0000f600ff167b82 */ /* 0x000ee20000000a00 */
[----:B0-----:R0:W-:Y:S07]  /*0780*/  STG.E.64 desc[UR4][R2.64+0x30], R16 ;  /* 0x0000301002007986 */ /* 0x0011ee000c101b04 */
[----:B------:R-:W4:Y:S01]  /*0790*/  LDC.64 R24, c[0x0][0x3e0] ;  /* 0x0000f800ff187b82 */ /* 0x000f220000000a00 */
[----:B-1----:R1:W-:Y:S07]  /*07a0*/  STG.E.64 desc[UR4][R2.64+0x38], R18 ;  /* 0x0000381202007986 */ /* 0x0023ee000c101b04 */
[----:B------:R-:W5:Y:S01]  /*07b0*/  LDC.64 R26, c[0x0][0x3e8] ;  /* 0x0000fa00ff1a7b82 */ /* 0x000f620000000a00 */
[----:B--2---:R2:W-:Y:S04]  /*07c0*/  STG.E.64 desc[UR4][R2.64+0x40], R20 ;  /* 0x0000401402007986 */ /* 0x0045e8000c101b04 */
[----:B---3--:R3:W-:Y:S03]  /*07d0*/  STG.E.64 desc[UR4][R2.64+0x48], R22 ;  /* 0x0000481602007986 */ /* 0x0087e6000c101b04 */
[----:B------:R-:W0:Y:S01]  /*07e0*/  LDC.64 R4, c[0x0][0x3f0] ;  /* 0x0000fc00ff047b82 */ /* 0x000e220000000a00 */
[----:B----4-:R4:W-:Y:S07]  /*07f0*/  STG.E.64 desc[UR4][R2.64+0x50], R24 ;  /* 0x0000501802007986 */ /* 0x0109ee000c101b04 */
[----:B------:R-:W1:Y:S01]  /*0800*/  LDC.64 R6, c[0x0][0x3f8] ;  /* 0x0000fe00ff067b82 */ /* 0x000e620000000a00 */
[----:B-----5:R5:W-:Y:S07]  /*0810*/  STG.E.64 desc[UR4][R2.64+0x58], R26 ;  /* 0x0000581a02007986 */ /* 0x020bee000c101b04 */
[----:B------:R-:W2:Y:S08]  /*0820*/  LDC.64 R8, c[0x0][0x400] ;  /* 0x00010000ff087b82 */ /* 0x000eb00000000a00 */
[----:B------:R-:W3:Y:S01]  /*0830*/  LDC.64 R10, c[0x0][0x408] ;  /* 0x00010200ff0a7b82 */ /* 0x000ee20000000a00 */
[----:B0-----:R0:W-:Y:S07]  /*0840*/  STG.E.64 desc[UR4][R2.64+0x60], R4 ;  /* 0x0000600402007986 */ /* 0x0011ee000c101b04 */
[----:B------:R-:W4:Y:S01]  /*0850*/  LDC.64 R12, c[0x0][0x410] ;  /* 0x00010400ff0c7b82 */ /* 0x000f220000000a00 */
[----:B-1----:R0:W-:Y:S07]  /*0860*/  STG.E.64 desc[UR4][R2.64+0x68], R6 ;  /* 0x0000680602007986 */ /* 0x0021ee000c101b04 */
[----:B------:R-:W1:Y:S01]  /*0870*/  LDC.64 R14, c[0x0][0x418] ;  /* 0x00010600ff0e7b82 */ /* 0x000e620000000a00 */
[----:B--2---:R0:W-:Y:S07]  /*0880*/  STG.E.64 desc[UR4][R2.64+0x70], R8 ;  /* 0x0000700802007986 */ /* 0x0041ee000c101b04 */
[----:B------:R-:W2:Y:S01]  /*0890*/  LDC.64 R16, c[0x0][0x420] ;  /* 0x00010800ff107b82 */ /* 0x000ea20000000a00 */
[----:B---3--:R0:W-:Y:S07]  /*08a0*/  STG.E.64 desc[UR4][R2.64+0x78], R10 ;  /* 0x0000780a02007986 */ /* 0x0081ee000c101b04 */
[----:B------:R-:W3:Y:S01]  /*08b0*/  LDC.64 R18, c[0x0][0x428] ;  /* 0x00010a00ff127b82 */ /* 0x000ee20000000a00 */
[----:B----4-:R0:W-:Y:S07]  /*08c0*/  STG.E.64 desc[UR4][R2.64+0x80], R12 ;  /* 0x0000800c02007986 */ /* 0x0101ee000c101b04 */
[----:B------:R-:W4:Y:S01]  /*08d0*/  LDC.64 R20, c[0x0][0x430] ;  /* 0x00010c00ff147b82 */ /* 0x000f220000000a00 */
[----:B-1----:R0:W-:Y:S07]  /*08e0*/  STG.E.64 desc[UR4][R2.64+0x88], R14 ;  /* 0x0000880e02007986 */ /* 0x0021ee000c101b04 */
[----:B------:R-:W1:Y:S01]  /*08f0*/  LDC.64 R22, c[0x0][0x438] ;  /* 0x00010e00ff167b82 */ /* 0x000e620000000a00 */
[----:B--2---:R0:W-:Y:S07]  /*0900*/  STG.E.64 desc[UR4][R2.64+0x90], R16 ;  /* 0x0000901002007986 */ /* 0x0041ee000c101b04 */
[----:B------:R-:W2:Y:S01]  /*0910*/  LDC.64 R24, c[0x0][0x440] ;  /* 0x00011000ff187b82 */ /* 0x000ea20000000a00 */
[----:B---3--:R0:W-:Y:S07]  /*0920*/  STG.E.64 desc[UR4][R2.64+0x98], R18 ;  /* 0x0000981202007986 */ /* 0x0081ee000c101b04 */
[----:B-----5:R-:W3:Y:S01]  /*0930*/  LDC.64 R26, c[0x0][0x448] ;  /* 0x00011200ff1a7b82 */ /* 0x020ee20000000a00 */
[----:B----4-:R0:W-:Y:S04]  /*0940*/  STG.E.64 desc[UR4][R2.64+0xa0], R20 ;  /* 0x0000a01402007986 */ /* 0x0101e8000c101b04 */
[----:B-1----:R0:W-:Y:S04]  /*0950*/  STG.E.64 desc[UR4][R2.64+0xa8], R22 ;  /* 0x0000a81602007986 */ /* 0x0021e8000c101b04 */
[----:B--2---:R0:W-:Y:S04]  /*0960*/  STG.E.64 desc[UR4][R2.64+0xb0], R24 ;  /* 0x0000b01802007986 */ /* 0x0041e8000c101b04 */
[----:B---3--:R0:W-:Y:S02]  /*0970*/  STG.E.64 desc[UR4][R2.64+0xb8], R26 ;  /* 0x0000b81a02007986 */ /* 0x0081e4000c101b04 */
.L_x_2:
[----:B------:R-:W-:Y:S05]  /*0980*/  BSYNC.RECONVERGENT B0 ;  /* 0x0000000000007941 */ /* 0x000fea0003800200 */
.L_x_1:
[----:B------:R-:W-:Y:S05]  /*0990*/  @!P1 EXIT ;  /* 0x000000000000994d */ /* 0x000fea0003800000 */
[----:B0-----:R-:W0:Y:S08]  /*09a0*/  LDC.64 R4, c[0x0][0x390] ;  /* 0x0000e400ff047b82 */ /* 0x001e300000000a00 */
        /* <DEDUP_REMOVED lines=27> */
[----:B0-----:R-:W-:Y:S07]  /*0b60*/  STG.E.64 desc[UR4][R2.64+0xc060], R4 ;  /* 0x00c0600402007986 */ /* 0x001fee000c101b04 */
[----:B------:R-:W0:Y:S01]  /*0b70*/  LDC.64 R12, c[0x0][0x410] ;  /* 0x00010400ff0c7b82 */ /* 0x000e220000000a00 */
[----:B-1----:R-:W-:Y:S07]  /*0b80*/  STG.E.64 desc[UR4][R2.64+0xc068], R6 ;  /* 0x00c0680602007986 */ /* 0x002fee000c101b04 */
[----:B------:R-:W1:Y:S01]  /*0b90*/  LDC.64 R14, c[0x0][0x418] ;  /* 0x00010600ff0e7b82 */ /* 0x000e620000000a00 */
[----:B--2---:R-:W-:Y:S07]  /*0ba0*/  STG.E.64 desc[UR4][R2.64+0xc070], R8 ;  /* 0x00c0700802007986 */ /* 0x004fee000c101b04 */
[----:B------:R-:W2:Y:S01]  /*0bb0*/  LDC.64 R16, c[0x0][0x420] ;  /* 0x00010800ff107b82 */ /* 0x000ea20000000a00 */
[----:B---3--:R-:W-:Y:S07]  /*0bc0*/  STG.E.64 desc[UR4][R2.64+0xc078], R10 ;  /* 0x00c0780a02007986 */ /* 0x008fee000c101b04 */
[----:B------:R-:W3:Y:S01]  /*0bd0*/  LDC.64 R18, c[0x0][0x428] ;  /* 0x00010a00ff127b82 */ /* 0x000ee20000000a00 */
[----:B0-----:R-:W-:Y:S07]  /*0be0*/  STG.E.64 desc[UR4][R2.64+0xc080], R12 ;  /* 0x00c0800c02007986 */ /* 0x001fee000c101b04 */
[----:B------:R-:W0:Y:S01]  /*0bf0*/  LDC.64 R20, c[0x0][0x430] ;  /* 0x00010c00ff147b82 */ /* 0x000e220000000a00 */
[----:B-1----:R-:W-:Y:S07]  /*0c00*/  STG.E.64 desc[UR4][R2.64+0xc088], R14 ;  /* 0x00c0880e02007986 */ /* 0x002fee000c101b04 */
[----:B------:R-:W1:Y:S01]  /*0c10*/  LDC.64 R22, c[0x0][0x438] ;  /* 0x00010e00ff167b82 */ /* 0x000e620000000a00 */
[----:B--2---:R-:W-:Y:S07]  /*0c20*/  STG.E.64 desc[UR4][R2.64+0xc090], R16 ;  /* 0x00c0901002007986 */ /* 0x004fee000c101b04 */
[----:B----4-:R-:W2:Y:S01]  /*0c30*/  LDC.64 R24, c[0x0][0x440] ;  /* 0x00011000ff187b82 */ /* 0x010ea20000000a00 */
[----:B---3--:R-:W-:Y:S07]  /*0c40*/  STG.E.64 desc[UR4][R2.64+0xc098], R18 ;  /* 0x00c0981202007986 */ /* 0x008fee000c101b04 */
[----:B-----5:R-:W3:Y:S01]  /*0c50*/  LDC.64 R26, c[0x0][0x448] ;  /* 0x00011200ff1a7b82 */ /* 0x020ee20000000a00 */
[----:B0-----:R-:W-:Y:S04]  /*0c60*/  STG.E.64 desc[UR4][R2.64+0xc0a0], R20 ;  /* 0x00c0a01402007986 */ /* 0x001fe8000c101b04 */
[----:B-1----:R-:W-:Y:S04]  /*0c70*/  STG.E.64 desc[UR4][R2.64+0xc0a8], R22 ;  /* 0x00c0a81602007986 */ /* 0x002fe8000c101b04 */
[----:B--2---:R-:W-:Y:S04]  /*0c80*/  STG.E.64 desc[UR4][R2.64+0xc0b0], R24 ;  /* 0x00c0b01802007986 */ /* 0x004fe8000c101b04 */
[----:B---3--:R-:W-:Y:S01]  /*0c90*/  STG.E.64 desc[UR4][R2.64+0xc0b8], R26 ;  /* 0x00c0b81a02007986 */ /* 0x008fe2000c101b04 */
[----:B------:R-:W-:Y:S05]  /*0ca0*/  EXIT ;  /* 0x000000000000794d */ /* 0x000fea0003800000 */
.L_x_3:
[----:B------:R-:W-:-:S00]  /*0cb0*/  BRA `(.L_x_3) ;  /* 0xfffffffc00fc7947 */ /* 0x000fc0000383ffff */
[----:B------:R-:W-:-:S00]  /*0cc0*/  NOP ;  /* 0x0000000000007918 */ /* 0x000fc00000000000 */
        /* <DEDUP_REMOVED lines=11> */
.L_x_5:


//--------------------- .text._ZN3cub18CUB_300001_SM_10006detail11EmptyKernelIvEEvv --------------------------
	.section	.text._ZN3cub18CUB_300001_SM_10006detail11EmptyKernelIvEEvv,"ax",@progbits
	.align	128
        .global         _ZN3cub18CUB_300001_SM_10006detail11EmptyKernelIvEEvv
        .type           _ZN3cub18CUB_300001_SM_10006detail11EmptyKernelIvEEvv,@function
        .size           _ZN3cub18CUB_300001_SM_10006detail11EmptyKernelIvEEvv,(.L_x_6 - _ZN3cub18CUB_300001_SM_10006detail11EmptyKernelIvEEvv)
        .other          _ZN3cub18CUB_300001_SM_10006detail11EmptyKernelIvEEvv,@"STO_CUDA_ENTRY STV_DEFAULT"
_ZN3cub18CUB_300001_SM_10006detail11EmptyKernelIvEEvv:
.text._ZN3cub18CUB_300001_SM_10006detail11EmptyKernelIvEEvv:
[----:B------:R-:W-:Y:S01]  /*0000*/  LDC R1, c[0x0][0x37c] ;  /* 0x0000df00ff017b82 */ /* 0x000fe20000000800 */
[----:B------:R-:W-:Y:S05]  /*0010*/  EXIT ;  /* 0x000000000000794d */ /* 0x000fea0003800000 */
.L_x_4:
        /* <DEDUP_REMOVED lines=14> */
.L_x_6:


//--------------------- .nv.shared.reserved.0     --------------------------
	.section	.nv.shared.reserved.0,"aw",@nobits
	.weak		__nv_reservedSMEM_offset_0_alias
	.size		__nv_reservedSMEM_offset_0_alias, 0, 64
	.other		__nv_reservedSMEM_offset_0_alias,@"STO_CUDA_RESERVED_SHARED STV_DEFAULT"
__nv_reservedSMEM_offset_0_alias:
	.zero		0
	.zero		64


//--------------------- .nv.global                --------------------------
	.section	.nv.global,"aw",@nobits
.nv.global:
	.type		_ZN30_INTERNAL_a1d561bf_4_k_cu_main6thrust24THRUST_300001_SM_1000_NS12placeholders2_8E,@object
	.size		_ZN30_INTERNAL_a1d561bf_4_k_cu_main6thrust24THRUST_300001_SM_1000_NS12placeholders2_8E,(_ZN30_INTERNAL_a1d561bf_4_k_cu_main4cuda3std3__432_GLOBAL__N__a1d561bf_4_k_cu_main6ignoreE - _ZN30_INTERNAL_a1d561bf_4_k_cu_main6thrust24THRUST_300001_SM_1000_NS12placeholders2_8E)
_ZN30_INTERNAL_a1d561bf_4_k_cu_main6thrust24THRUST_300001_SM_1000_NS12placeholders2_8E:
	.zero		1
	.type		_ZN30_INTERNAL_a1d561bf_4_k_cu_main4cuda3std3__432_GLOBAL__N__a1d561bf_4_k_cu_main6ignoreE,@object
	.size		_ZN30_INTERNAL_a1d561bf_4_k_cu_main4cuda3std3__432_GLOBAL__N__a1d561bf_4_k_cu_main6ignoreE,(_ZN30_INTERNAL_a1d561bf_4_k_cu_main4cuda3std6ranges3__45__cpo4dataE - _ZN30_INTERNAL_a1d561bf_4_k_cu_main4cuda3std3__432_GLOBAL__N__a1d561bf_4_k_cu_main6ignoreE)
_ZN30_INTERNAL_a1d561bf_4_k_cu_main4cuda3std3__432_GLOBAL__N__a1d561bf_4_k_cu_main6ignoreE:
	.zero		1
	.type		_ZN30_INTERNAL_a1d561bf_4_k_cu_main4cuda3std6ranges3__45__cpo4dataE,@object
	.size		_ZN30_INTERNAL_a1d561bf_4_k_cu_main4cuda3std6ranges3__45__cpo4dataE,(_ZN30_INTERNAL_a1d561bf_4_k_cu_main6thrust24THRUST_300001_SM_1000_NS6system3cpp3parE - _ZN30_INTERNAL_a1d561bf_4_k_cu_main4cuda3std6ranges3__45__cpo4dataE)
_ZN30_INTERNAL_a1d561bf_4_k_cu_main4cuda3std6ranges3__45__cpo4dataE:
	.zero		1
	.type		_ZN30_INTERNAL_a1d561bf_4_k_cu_main6thrust24THRUST_300001_SM_1000_NS6system3cpp3parE,@object
	.size		_ZN30_INTERNAL_a1d561bf_4_k_cu_main6thrust24THRUST_300001_SM_1000_NS6system3cpp3parE,(_ZN30_INTERNAL_a1d561bf_4_k_cu_main4cuda3std3__45__cpo5beginE - _ZN30_INTERNAL_a1d561bf_4_k_cu_main6thrust24THRUST_300001_SM_1000_NS6system3cpp3parE)
_ZN30_INTERNAL_a1d561bf_4_k_cu_main6thrust24THRUST_300001_SM_1000_NS6system3cpp3parE:
	.zero		1
	.type		_ZN30_INTERNAL_a1d561bf_4_k_cu_main4cuda3std3__45__cpo5beginE,@object
	.size		_ZN30_INTERNAL_a1d561bf_4_k_cu_main4cuda3std3__45__cpo5beginE,(_ZN30_INTERNAL_a1d561bf_4_k_cu_main4cuda3std6ranges3__45__cpo5beginE - _ZN30_INTERNAL_a1d561bf_4_k_cu_main4cuda3std3__45__cpo5beginE)
_ZN30_INTERNAL_a1d561bf_4_k_cu_main4cuda3std3__45__cpo5beginE:
	.zero		1
	.type		_ZN30_INTERNAL_a1d561bf_4_k_cu_main4cuda3std6ranges3__45__cpo5beginE,@object
	.size		_ZN30_INTERNAL_a1d561bf_4_k_cu_main4cuda3std6ranges3__45__cpo5beginE,(_ZN30_INTERNAL_a1d561bf_4_k_cu_main6thrust24THRUST_300001_SM_1000_NS6deviceE - _ZN30_INTERNAL_a1d561bf_4_k_cu_main4cuda3std6ranges3__45__cpo5beginE)
_ZN30_INTERNAL_a1d561bf_4_k_cu_main4cuda3std6ranges3__45__cpo5beginE:
	.zero		1
	.type		_ZN30_INTERNAL_a1d561bf_4_k_cu_main6thrust24THRUST_300001_SM_1000_NS6deviceE,@object
	.size		_ZN30_INTERNAL_a1d561bf_4_k_cu_main6thrust24THRUST_300001_SM_1000_NS6deviceE,(_ZN30_INTERNAL_a1d561bf_4_k_cu_main4cuda3std3__47nulloptE - _ZN30_INTERNAL_a1d561bf_4_k_cu_main6thrust24THRUST_300001_SM_1000_NS6deviceE)
_ZN30_INTERNAL_a1d561bf_4_k_cu_main6thrust24THRUST_300001_SM_1000_NS6deviceE:
	.zero		1
	.type		_ZN30_INTERNAL_a1d561bf_4_k_cu_main4cuda3std3__47nulloptE,@object
	.size		_ZN30_INTERNAL_a1d561bf_4_k_cu_main4cuda3std3__47nulloptE,(_ZN30_INTERNAL_a1d561bf_4_k_cu_main4cuda3std6ranges3__45__cpo8distanceE - _ZN30_INTERNAL_a1d561bf_4_k_cu_main4cuda3std3__47nulloptE)
_ZN30_INTERNAL_a1d561bf_4_k_cu_main4cuda3std3__47nulloptE:
	.zero		1
	.type		_ZN30_INTERNAL_a1d561bf_4_k_cu_main4cuda3std6ranges3__45__cpo8distanceE,@object
	.size		_ZN30_INTERNAL_a1d561bf_4_k_cu_main4cuda3std6ranges3__45__cpo8distanceE,(_ZN30_INTERNAL_a1d561bf_4_k_cu_main6thrust24THRUST_300001_SM_1000_NS12placeholders2_4E - _ZN30_INTERNAL_a1d561bf_4_k_cu_main4cuda3std6ranges3__45__cpo8distanceE)
_ZN30_INTERNAL_a1d561bf_4_k_cu_main4cuda3std6ranges3__45__cpo8distanceE:
	.zero		1
	.type		_ZN30_INTERNAL_a1d561bf_4_k_cu_main6thrust24THRUST_300001_SM_1000_NS12placeholders2_4E,@object
	.size		_ZN30_INTERNAL_a1d561bf_4_k_cu_main6thrust24THRUST_300001_SM_1000_NS12placeholders2_4E,(_ZN30_INTERNAL_a1d561bf_4_k_cu_main4cuda3std3__45__cpo6rbeginE - _ZN30_INTERNAL_a1d561bf_4_k_cu_main6thrust24THRUST_300001_SM_1000_NS12placeholders2_4E)
_ZN30_INTERNAL_a1d561bf_4_k_cu_main6thrust24THRUST_300001_SM_1000_NS12placeholders2_4E:
	.zero		1
	.type		_ZN30_INTERNAL_a1d561bf_4_k_cu_main4cuda3std3__45__cpo6rbeginE,@object
	.size		_ZN30_INTERNAL_a1d561bf_4_k_cu_main4cuda3std3__45__cpo6rbeginE,(_ZN30_INTERNAL_a1d561bf_4_k_cu_main4cuda3std6ranges3__45__cpo7advanceE - _ZN30_INTERNAL_a1d561bf_4_k_cu_main4cuda3std3__45__cpo6rbeginE)
_ZN30_INTERNAL_a1d561bf_4_k_cu_main4cuda3std3__45__cpo6rbeginE:
	.zero		1
	.type		_ZN30_INTERNAL_a1d561bf_4_k_cu_main4cuda3std6ranges3__45__cpo7advanceE,@object
	.size		_ZN30_INTERNAL_a1d561bf_4_k_cu_main4cuda3std6ranges3__45__cpo7advanceE,(_ZN30_INTERNAL_a1d561bf_4_k_cu_main6thrust24THRUST_300001_SM_1000_NS12placeholders3_10E - _ZN30_INTERNAL_a1d561bf_4_k_cu_main4cuda3std6ranges3__45__cpo7advanceE)
_ZN30_INTERNAL_a1d561bf_4_k_cu_main4cuda3std6ranges3__45__cpo7advanceE:
	.zero		1
	.type		_ZN30_INTERNAL_a1d561bf_4_k_cu_main6thrust24THRUST_300001_SM_1000_NS12placeholders3_10E,@object
	.size		_ZN30_INTERNAL_a1d561bf_4_k_cu_main6thrust24THRUST_300001_SM_1000_NS12placeholders3_10E,(_ZN30_INTERNAL_a1d561bf_4_k_cu_main4cuda3std3__48in_placeE - _ZN30_INTERNAL_a1d561bf_4_k_cu_main6thrust24THRUST_300001_SM_1000_NS12placeholders3_10E)
_ZN30_INTERNAL_a1d561bf_4_k_cu_main6thrust24THRUST_300001_SM_1000_NS12placeholders3_10E:
	.zero		1
	.type		_ZN30_INTERNAL_a1d561bf_4_k_cu_main4cuda3std3__48in_placeE,@object
	.size		_ZN30_INTERNAL_a1d561bf_4_k_cu_main4cuda3std3__48in_placeE,(_ZN30_INTERNAL_a1d561bf_4_k_cu_main4cuda3std6ranges3__45__cpo4sizeE - _ZN30_INTERNAL_a1d561bf_4_k_cu_main4cuda3std3__48in_placeE)
_ZN30_INTERNAL_a1d561bf_4_k_cu_main4cuda3std3__48in_placeE:
	.zero		1
	.type		_ZN30_INTERNAL_a1d561bf_4_k_cu_main4cuda3std6ranges3__45__cpo4sizeE,@object
	.size		_ZN30_INTERNAL_a1d561bf_4_k_cu_main4cuda3std6ranges3__45__cpo4sizeE,(_ZN30_INTERNAL_a1d561bf_4_k_cu_main6thrust24THRUST_300001_SM_1000_NS12placeholders2_2E - _ZN30_INTERNAL_a1d561bf_4_k_cu_main4cuda3std6ranges3__45__cpo4sizeE)
_ZN30_INTERNAL_a1d561bf_4_k_cu_main4cuda3std6ranges3__45__cpo4sizeE:
	.zero		1
	.type		_ZN30_INTERNAL_a1d561bf_4_k_cu_main6thrust24THRUST_300001_SM_1000_NS12placeholders2_2E,@object
	.size		_ZN30_INTERNAL_a1d561bf_4_k_cu_main6thrust24THRUST_300001_SM_1000_NS12placeholders2_2E,(_ZN30_INTERNAL_a1d561bf_4_k_cu_main4cuda3std3__45__cpo6cbeginE - _ZN30_INTERNAL_a1d561bf_4_k_cu_main6thrust24THRUST_300001_SM_1000_NS12placeholders2_2E)
_ZN30_INTERNAL_a1d561bf_4_k_cu_main6thrust24THRUST_300001_SM_1000_NS12placeholders2_2E:
	.zero		1
	.type		_ZN30_INTERNAL_a1d561bf_4_k_cu_main4cuda3std3__45__cpo6cbeginE,@object
	.size		_ZN30_INTERNAL_a1d561bf_4_k_cu_main4cuda3std3__45__cpo6cbeginE,(_ZN30_INTERNAL_a1d561bf_4_k_cu_main4cuda3std6ranges3__45__cpo6cbeginE - _ZN30_INTERNAL_a1d561bf_4_k_cu_main4cuda3std3__45__cpo6cbeginE)
_ZN30_INTERNAL_a1d561bf_4_k_cu_main4cuda3std3__45__cpo6cbeginE:
	.zero		1
	.type		_ZN30_INTERNAL_a1d561bf_4_k_cu_main4cuda3std6ranges3__45__cpo6cbeginE,@object
	.size		_ZN30_INTERNAL_a1d561bf_4_k_cu_main4cuda3std6ranges3__45__cpo6cbeginE,(_ZN30_INTERNAL_a1d561bf_4_k_cu_main6thrust24THRUST_300001_SM_1000_NS12placeholders2_6E - _ZN30_INTERNAL_a1d561bf_4_k_cu_main4cuda3std6ranges3__45__cpo6cbeginE)
_ZN30_INTERNAL_a1d561bf_4_k_cu_main4cuda3std6ranges3__45__cpo6cbeginE:
	.zero		1
	.type		_ZN30_INTERNAL_a1d561bf_4_k_cu_main6thrust24THRUST_300001_SM_1000_NS12placeholders2_6E,@object
	.size		_ZN30_INTERNAL_a1d561bf_4_k_cu_main6thrust24THRUST_300001_SM_1000_NS12placeholders2_6E,(_ZN30_INTERNAL_a1d561bf_4_k_cu_main4cuda3std3__45__cpo7crbeginE - _ZN30_INTERNAL_a1d561bf_4_k_cu_main6thrust24THRUST_300001_SM_1000_NS12placeholders2_6E)
_ZN30_INTERNAL_a1d561bf_4_k_cu_main6thrust24THRUST_300001_SM_1000_NS12placeholders2_6E:
	.zero		1
	.type		_ZN30_INTERNAL_a1d561bf_4_k_cu_main4cuda3std3__45__cpo7crbeginE,@object
	.size		_ZN30_INTERNAL_a1d561bf_4_k_cu_main4cuda3std3__45__cpo7crbeginE,(_ZN30_INTERNAL_a1d561bf_4_k_cu_main4cuda3std6ranges3__45__cpo4nextE - _ZN30_INTERNAL_a1d561bf_4_k_cu_main4cuda3std3__45__cpo7crbeginE)
_ZN30_INTERNAL_a1d561bf_4_k_cu_main4cuda3std3__45__cpo7crbeginE:
	.zero		1
	.type		_ZN30_INTERNAL_a1d561bf_4_k_cu_main4cuda3std6ranges3__45__cpo4nextE,@object
	.size		_ZN30_INTERNAL_a1d561bf_4_k_cu_main4cuda3std6ranges3__45__cpo4nextE,(_ZN30_INTERNAL_a1d561bf_4_k_cu_main4cuda3std6ranges3__45__cpo4swapE - _ZN30_INTERNAL_a1d561bf_4_k_cu_main4cuda3std6ranges3__45__cpo4nextE)
_ZN30_INTERNAL_a1d561bf_4_k_cu_main4cuda3std6ranges3__45__cpo4nextE:
	.zero		1
	.type		_ZN30_INTERNAL_a1d561bf_4_k_cu_main4cuda3std6ranges3__45__cpo4swapE,@object
	.size		_ZN30_INTERNAL_a1d561bf_4_k_cu_main4cuda3std6ranges3__45__cpo4swapE,(_ZN30_INTERNAL_a1d561bf_4_k_cu_main6thrust24THRUST_300001_SM_1000_NS8cuda_cub10par_nosyncE - _ZN30_INTERNAL_a1d561bf_4_k_cu_main4cuda3std6ranges3__45__cpo4swapE)
_ZN30_INTERNAL_a1d561bf_4_k_cu_main4cuda3std6ranges3__45__cpo4swapE:
	.zero		1
	.type		_ZN30_INTERNAL_a1d561bf_4_k_cu_main6thrust24THRUST_300001_SM_1000_NS8cuda_cub10par_nosyncE,@object
	.size		_ZN30_INTERNAL_a1d561bf_4_k_cu_main6thrust24THRUST_300001_SM_1000_NS8cuda_cub10par_nosyncE,(_ZN30_INTERNAL_a1d561bf_4_k_cu_main6thrust24THRUST_300001_SM_1000_NS3seqE - _ZN30_INTERNAL_a1d561bf_4_k_cu_main6thrust24THRUST_300001_SM_1000_NS8cuda_cub10par_nosyncE)
_ZN30_INTERNAL_a1d561bf_4_k_cu_main6thrust24THRUST_300001_SM_1000_NS8cuda_cub10par_nosyncE:
	.zero		1
	.type		_ZN30_INTERNAL_a1d561bf_4_k_cu_main6thrust24THRUST_300001_SM_1000_NS3seqE,@object
	.size		_ZN30_INTERNAL_a1d561bf_4_k_cu_main6thrust24THRUST_300001_SM_1000_NS3seqE,(_ZN30_INTERNAL_a1d561bf_4_k_cu_main4cuda3std3__420unreachable_sentinelE - _ZN30_INTERNAL_a1d561bf_4_k_cu_main6thrust24THRUST_300001_SM_1000_NS3seqE)
_ZN30_INTERNAL_a1d561bf_4_k_cu_main6thrust24THRUST_300001_SM_1000_NS3seqE:
	.zero		1
	.type		_ZN30_INTERNAL_a1d561bf_4_k_cu_main4cuda3std3__420unreachable_sentinelE,@object
	.size		_ZN30_INTERNAL_a1d561bf_4_k_cu_main4cuda3std3__420unreachable_sentinelE,(_ZN30_INTERNAL_a1d561bf_4_k_cu_main4cuda3std6ranges3__45__cpo5ssizeE - _ZN30_INTERNAL_a1d561bf_4_k_cu_main4cuda3std3__420unreachable_sentinelE)
_ZN30_INTERNAL_a1d561bf_4_k_cu_main4cuda3std3__420unreachable_sentinelE:
	.zero		1
	.type		_ZN30_INTERNAL_a1d561bf_4_k_cu_main4cuda3std6ranges3__45__cpo5ssizeE,@object
	.size		_ZN30_INTERNAL_a1d561bf_4_k_cu_main4cuda3std6ranges3__45__cpo5ssizeE,(_ZN30_INTERNAL_a1d561bf_4_k_cu_main6thrust24THRUST_300001_SM_1000_NS12placeholders2_3E - _ZN30_INTERNAL_a1d561bf_4_k_cu_main4cuda3std6ranges3__45__cpo5ssizeE)
_ZN30_INTERNAL_a1d561bf_4_k_cu_main4cuda3std6ranges3__45__cpo5ssizeE:
	.zero		1
	.type		_ZN30_INTERNAL_a1d561bf_4_k_cu_main6thrust24THRUST_300001_SM_1000_NS12placeholders2_3E,@object
	.size		_ZN30_INTERNAL_a1d561bf_4_k_cu_main6thrust24THRUST_300001_SM_1000_NS12placeholders2_3E,(_ZN30_INTERNAL_a1d561bf_4_k_cu_main4cuda3std3__45__cpo4cendE - _ZN30_INTERNAL_a1d561bf_4_k_cu_main6thrust24THRUST_300001_SM_1000_NS12placeholders2_3E)
_ZN30_INTERNAL_a1d561bf_4_k_cu_main6thrust24THRUST_300001_SM_1000_NS12placeholders2_3E:
	.zero		1
	.type		_ZN30_INTERNAL_a1d561bf_4_k_cu_main4cuda3std3__45__cpo4cendE,@object
	.size		_ZN30_INTERNAL_a1d561bf_4_k_cu_main4cuda3std3__45__cpo4cendE,(_ZN30_INTERNAL_a1d561bf_4_k_cu_main4cuda3std6ranges3__45__cpo4cendE - _ZN30_INTERNAL_a1d561bf_4_k_cu_main4cuda3std3__45__cpo4cendE)
_ZN30_INTERNAL_a1d561bf_4_k_cu_main4cuda3std3__45__cpo4cendE:
	.zero		1
	.type		_ZN30_INTERNAL_a1d561bf_4_k_cu_main4cuda3std6ranges3__45__cpo4cendE,@object
	.size		_ZN30_INTERNAL_a1d561bf_4_k_cu_main4cuda3std6ranges3__45__cpo4cendE,(_ZN30_INTERNAL_a1d561bf_4_k_cu_main6thrust24THRUST_300001_SM_1000_NS12placeholders2_7E - _ZN30_INTERNAL_a1d561bf_4_k_cu_main4cuda3std6ranges3__45__cpo4cendE)
_ZN30_INTERNAL_a1d561bf_4_k_cu_main4cuda3std6ranges3__45__cpo4cendE:
	.zero		1
	.type		_ZN30_INTERNAL_a1d561bf_4_k_cu_main6thrust24THRUST_300001_SM_1000_NS12placeholders2_7E,@object
	.size		_ZN30_INTERNAL_a1d561bf_4_k_cu_main6thrust24THRUST_300001_SM_1000_NS12placeholders2_7E,(_ZN30_INTERNAL_a1d561bf_4_k_cu_main4cuda3std3__45__cpo5crendE - _ZN30_INTERNAL_a1d561bf_4_k_cu_main6thrust24THRUST_300001_SM_1000_NS12placeholders2_7E)
_ZN30_INTERNAL_a1d561bf_4_k_cu_main6thrust24THRUST_300001_SM_1000_NS12placeholders2_7E:
	.zero		1
	.type		_ZN30_INTERNAL_a1d561bf_4_k_cu_main4cuda3std3__45__cpo5crendE,@object
	.size		_ZN30_INTERNAL_a1d561bf_4_k_cu_main4cuda3std3__45__cpo5crendE,(_ZN30_INTERNAL_a1d561bf_4_k_cu_main4cuda3std6ranges3__45__cpo4prevE - _ZN30_INTERNAL_a1d561bf_4_k_cu_main4cuda3std3__45__cpo5crendE)
_ZN30_INTERNAL_a1d561bf_4_k_cu_main4cuda3std3__45__cpo5crendE:
	.zero		1
	.type		_ZN30_INTERNAL_a1d561bf_4_k_cu_main4cuda3std6ranges3__45__cpo4prevE,@object
	.size		_ZN30_INTERNAL_a1d561bf_4_k_cu_main4cuda3std6ranges3__45__cpo4prevE,(_ZN30_INTERNAL_a1d561bf_4_k_cu_main4cuda3std6ranges3__45__cpo9iter_moveE - _ZN30_INTERNAL_a1d561bf_4_k_cu_main4cuda3std6ranges3__45__cpo4prevE)
_ZN30_INTERNAL_a1d561bf_4_k_cu_main4cuda3std6ranges3__45__cpo4prevE:
	.zero		1
	.type		_ZN30_INTERNAL_a1d561bf_4_k_cu_main4cuda3std6ranges3__45__cpo9iter_moveE,@object
	.size		_ZN30_INTERNAL_a1d561bf_4_k_cu_main4cuda3std6ranges3__45__cpo9iter_moveE,(_ZN30_INTERNAL_a1d561bf_4_k_cu_main6thrust24THRUST_300001_SM_1000_NS6system6detail10sequential3seqE - _ZN30_INTERNAL_a1d561bf_4_k_cu_main4cuda3std6ranges3__45__cpo9iter_moveE)
_ZN30_INTERNAL_a1d561bf_4_k_cu_main4cuda3std6ranges3__45__cpo9iter_moveE:
	.zero		1
	.type		_ZN30_INTERNAL_a1d561bf_4_k_cu_main6thrust24THRUST_300001_SM_1000_NS6system6detail10sequential3seqE,@object
	.size		_ZN30_INTERNAL_a1d561bf_4_k_cu_main6thrust24THRUST_300001_SM_1000_NS6system6detail10sequential3seqE,(_ZN30_INTERNAL_a1d561bf_4_k_cu_main6thrust24THRUST_300001_SM_1000_NS12placeholders2_9E - _ZN30_INTERNAL_a1d561bf_4_k_cu_main6thrust24THRUST_300001_SM_1000_NS6system6detail10sequential3seqE)
_ZN30_INTERNAL_a1d561bf_4_k_cu_main6thrust24THRUST_300001_SM_1000_NS6system6detail10sequential3seqE:
	.zero		1
	.type		_ZN30_INTERNAL_a1d561bf_4_k_cu_main6thrust24THRUST_300001_SM_1000_NS12placeholders2_9E,@object
	.size		_ZN30_INTERNAL_a1d561bf_4_k_cu_main6thrust24THRUST_300001_SM_1000_NS12placeholders2_9E,(_ZN30_INTERNAL_a1d561bf_4_k_cu_main4cuda3std3__419piecewise_constructE - _ZN30_INTERNAL_a1d561bf_4_k_cu_main6thrust24THRUST_300001_SM_1000_NS12placeholders2_9E)
_ZN30_INTERNAL_a1d561bf_4_k_cu_main6thrust24THRUST_300001_SM_1000_NS12placeholders2_9E:
	.zero		1
	.type		_ZN30_INTERNAL_a1d561bf_4_k_cu_main4cuda3std3__419piecewise_constructE,@object
	.size		_ZN30_INTERNAL_a1d561bf_4_k_cu_main4cuda3std3__419piecewise_constructE,(_ZN30_INTERNAL_a1d561bf_4_k_cu_main4cuda3std6ranges3__45__cpo5cdataE - _ZN30_INTERNAL_a1d561bf_4_k_cu_main4cuda3std3__419piecewise_constructE)
_ZN30_INTERNAL_a1d561bf_4_k_cu_main4cuda3std3__419piecewise_constructE:
	.zero		1
	.type		_ZN30_INTERNAL_a1d561bf_4_k_cu_main4cuda3std6ranges3__45__cpo5cdataE,@object
	.size		_ZN30_INTERNAL_a1d561bf_4_k_cu_main4cuda3std6ranges3__45__cpo5cdataE,(_ZN30_INTERNAL_a1d561bf_4_k_cu_main6thrust24THRUST_300001_SM_1000_NS12placeholders2_1E - _ZN30_INTERNAL_a1d561bf_4_k_cu_main4cuda3std6ranges3__45__cpo5cdataE)
_ZN30_INTERNAL_a1d561bf_4_k_cu_main4cuda3std6ranges3__45__cpo5cdataE:
	.zero		1
	.type		_ZN30_INTERNAL_a1d561bf_4_k_cu_main6thrust24THRUST_300001_SM_1000_NS12placeholders2_1E,@object
	.size		_ZN30_INTERNAL_a1d561bf_4_k_cu_main6thrust24THRUST_300001_SM_1000_NS12placeholders2_1E,(_ZN30_INTERNAL_a1d561bf_4_k_cu_main4cuda3std3__45__cpo3endE - _ZN30_INTERNAL_a1d561bf_4_k_cu_main6thrust24THRUST_300001_SM_1000_NS12placeholders2_1E)
_ZN30_INTERNAL_a1d561bf_4_k_cu_main6thrust24THRUST_300001_SM_1000_NS12placeholders2_1E:
	.zero		1
	.type		_ZN30_INTERNAL_a1d561bf_4_k_cu_main4cuda3std3__45__cpo3endE,@object
	.size		_ZN30_INTERNAL_a1d561bf_4_k_cu_main4cuda3std3__45__cpo3endE,(_ZN30_INTERNAL_a1d561bf_4_k_cu_main4cuda3std6ranges3__45__cpo3endE - _ZN30_INTERNAL_a1d561bf_4_k_cu_main4cuda3std3__45__cpo3endE)
_ZN30_INTERNAL_a1d561bf_4_k_cu_main4cuda3std3__45__cpo3endE:
	.zero		1
	.type		_ZN30_INTERNAL_a1d561bf_4_k_cu_main4cuda3std6ranges3__45__cpo3endE,@object
	.size		_ZN30_INTERNAL_a1d561bf_4_k_cu_main4cuda3std6ranges3__45__cpo3endE,(_ZN30_INTERNAL_a1d561bf_4_k_cu_main6thrust24THRUST_300001_SM_1000_NS12placeholders2_5E - _ZN30_INTERNAL_a1d561bf_4_k_cu_main4cuda3std6ranges3__45__cpo3endE)
_ZN30_INTERNAL_a1d561bf_4_k_cu_main4cuda3std6ranges3__45__cpo3endE:
	.zero		1
	.type		_ZN30_INTERNAL_a1d561bf_4_k_cu_main6thrust24THRUST_300001_SM_1000_NS12placeholders2_5E,@object
	.size		_ZN30_INTERNAL_a1d561bf_4_k_cu_main6thrust24THRUST_300001_SM_1000_NS12placeholders2_5E,(_ZN30_INTERNAL_a1d561bf_4_k_cu_main4cuda3std3__45__cpo4rendE - _ZN30_INTERNAL_a1d561bf_4_k_cu_main6thrust24THRUST_300001_SM_1000_NS12placeholders2_5E)
_ZN30_INTERNAL_a1d561bf_4_k_cu_main6thrust24THRUST_300001_SM_1000_NS12placeholders2_5E:
	.zero		1
	.type		_ZN30_INTERNAL_a1d561bf_4_k_cu_main4cuda3std3__45__cpo4rendE,@object
	.size		_ZN30_INTERNAL_a1d561bf_4_k_cu_main4cuda3std3__45__cpo4rendE,(_ZN30_INTERNAL_a1d561bf_4_k_cu_main4cuda3std6ranges3__45__cpo9iter_swapE - _ZN30_INTERNAL_a1d561bf_4_k_cu_main4cuda3std3__45__cpo4rendE)
_ZN30_INTERNAL_a1d561bf_4_k_cu_main4cuda3std3__45__cpo4rendE:
	.zero		1
	.type		_ZN30_INTERNAL_a1d561bf_4_k_cu_main4cuda3std6ranges3__45__cpo9iter_swapE,@object
	.size		_ZN30_INTERNAL_a1d561bf_4_k_cu_main4cuda3std6ranges3__45__cpo9iter_swapE,(_ZN30_INTERNAL_a1d561bf_4_k_cu_main4cuda3std3__48unexpectE - _ZN30_INTERNAL_a1d561bf_4_k_cu_main4cuda3std6ranges3__45__cpo9iter_swapE)
_ZN30_INTERNAL_a1d561bf_4_k_cu_main4cuda3std6ranges3__45__cpo9iter_swapE:
	.zero		1
	.type		_ZN30_INTERNAL_a1d561bf_4_k_cu_main4cuda3std3__48unexpectE,@object
	.size		_ZN30_INTERNAL_a1d561bf_4_k_cu_main4cuda3std3__48unexpectE,(_ZN30_INTERNAL_a1d561bf_4_k_cu_main6thrust24THRUST_300001_SM_1000_NS8cuda_cub3parE - _ZN30_INTERNAL_a1d561bf_4_k_cu_main4cuda3std3__48unexpectE)
_ZN30_INTERNAL_a1d561bf_4_k_cu_main4cuda3std3__48unexpectE:
	.zero		1
	.type		_ZN30_INTERNAL_a1d561bf_4_k_cu_main6thrust24THRUST_300001_SM_1000_NS8cuda_cub3parE,@object
	.size		_ZN30_INTERNAL_a1d561bf_4_k_cu_main6thrust24THRUST_300001_SM_1000_NS8cuda_cub3parE,(.L_29 - _ZN30_INTERNAL_a1d561bf_4_k_cu_main6thrust24THRUST_300001_SM_1000_NS8cuda_cub3parE)
_ZN30_INTERNAL_a1d561bf_4_k_cu_main6thrust24THRUST_300001_SM_1000_NS8cuda_cub3parE:
	.zero		1
.L_29:


//--------------------- .nv.constant0._ZN3cub18CUB_300001_SM_10006detail8for_each13static_kernelINS2_12policy_hub_t12policy_500_tEmN6thrust24THRUST_300001_SM_1000_NS8cuda_cub20__uninitialized_fill7functorINS7_10device_ptrISt5arrayISt7complexIdELm12EEEESF_EEEEvT0_T1_ --------------------------
	.section	.nv.constant0._ZN3cub18CUB_300001_SM_10006detail8for_each13static_kernelINS2_12policy_hub_t12policy_500_tEmN6thrust24THRUST_300001_SM_1000_NS8cuda_cub20__uninitialized_fill7functorINS7_10device_ptrISt5arrayISt7complexIdELm12EEEESF_EEEEvT0_T1_,"a",@progbits
	.sectionflags	@""
	.align	4
.nv.constant0._ZN3cub18CUB_300001_SM_10006detail8for_each13static_kernelINS2_12policy_hub_t12policy_500_tEmN6thrust24THRUST_300001_SM_1000_NS8cuda_cub20__uninitialized_fill7functorINS7_10device_ptrISt5arrayISt7complexIdELm12EEEESF_EEEEvT0_T1_:
	.zero		1104


//--------------------- .nv.constant0._ZN3cub18CUB_300001_SM_10006detail11EmptyKernelIvEEvv --------------------------
	.section	.nv.constant0._ZN3cub18CUB_300001_SM_10006detail11EmptyKernelIvEEvv,"a",@progbits
	.sectionflags	@""
	.align	4
.nv.constant0._ZN3cub18CUB_300001_SM_10006detail11EmptyKernelIvEEvv:
	.zero		896


//--------------------- SYMBOLS --------------------------

	.type		.nv.reservedSmem.offset0,@object
	.size		.nv.reservedSmem.offset0,0x4
